//
// Generated by NVIDIA NVVM Compiler
//
// Compiler Build ID: CL-36424714
// Cuda compilation tools, release 13.0, V13.0.88
// Based on NVVM 20.0.0
//

.version 9.0
.target sm_100
.address_size 64

	// .globl	_Z7SumfunciiiPfS_i

.visible .entry _Z7SumfunciiiPfS_i(
	.param .u32 _Z7SumfunciiiPfS_i_param_0,
	.param .u32 _Z7SumfunciiiPfS_i_param_1,
	.param .u32 _Z7SumfunciiiPfS_i_param_2,
	.param .u64 .ptr .align 1 _Z7SumfunciiiPfS_i_param_3,
	.param .u64 .ptr .align 1 _Z7SumfunciiiPfS_i_param_4,
	.param .u32 _Z7SumfunciiiPfS_i_param_5
)
{
	.reg .pred 	%p<11>;
	.reg .b32 	%r<78>;
	.reg .b32 	%f<65>;
	.reg .b64 	%rd<25>;

	ld.param.u32 	%r30, [_Z7SumfunciiiPfS_i_param_0];
	ld.param.u32 	%r31, [_Z7SumfunciiiPfS_i_param_1];
	ld.param.u32 	%r32, [_Z7SumfunciiiPfS_i_param_2];
	ld.param.u64 	%rd5, [_Z7SumfunciiiPfS_i_param_3];
	ld.param.u64 	%rd6, [_Z7SumfunciiiPfS_i_param_4];
	ld.param.u32 	%r33, [_Z7SumfunciiiPfS_i_param_5];
	cvta.to.global.u64 	%rd1, %rd5;
	cvta.to.global.u64 	%rd2, %rd6;
	mov.u32 	%r34, %ctaid.x;
	mov.u32 	%r35, %ctaid.y;
	mov.u32 	%r36, %nctaid.x;
	mad.lo.s32 	%r1, %r35, %r36, %r34;
	setp.ge.u32 	%p1, %r1, %r33;
	@%p1 bra 	$L__BB0_14;
	setp.lt.s32 	%p2, %r30, 1;
	mov.b32 	%r77, 0;
	@%p2 bra 	$L__BB0_13;
	mad.lo.s32 	%r2, %r1, %r30, %r31;
	and.b32  	%r3, %r30, 7;
	setp.lt.u32 	%p3, %r30, 8;
	mov.b32 	%r72, 0;
	mov.u32 	%r77, %r72;
	@%p3 bra 	$L__BB0_5;
	and.b32  	%r72, %r30, 2147483640;
	neg.s32 	%r66, %r72;
	add.s64 	%rd3, %rd1, 16;
	add.s64 	%rd4, %rd2, 16;
	mov.b32 	%r77, 0;
	mov.u32 	%r64, %r32;
	mov.u32 	%r65, %r2;
$L__BB0_4:
	.pragma "nounroll";
	mul.wide.s32 	%rd7, %r65, 4;
	add.s64 	%rd8, %rd3, %rd7;
	mul.wide.s32 	%rd9, %r64, 4;
	add.s64 	%rd10, %rd4, %rd9;
	cvt.rn.f32.s32 	%f1, %r77;
	ld.global.f32 	%f2, [%rd8+-16];
	ld.global.f32 	%f3, [%rd10+-16];
	fma.rn.f32 	%f4, %f2, %f3, %f1;
	cvt.rzi.s32.f32 	%r41, %f4;
	cvt.rn.f32.s32 	%f5, %r41;
	ld.global.f32 	%f6, [%rd8+-12];
	ld.global.f32 	%f7, [%rd10+-12];
	fma.rn.f32 	%f8, %f6, %f7, %f5;
	cvt.rzi.s32.f32 	%r42, %f8;
	cvt.rn.f32.s32 	%f9, %r42;
	ld.global.f32 	%f10, [%rd8+-8];
	ld.global.f32 	%f11, [%rd10+-8];
	fma.rn.f32 	%f12, %f10, %f11, %f9;
	cvt.rzi.s32.f32 	%r43, %f12;
	cvt.rn.f32.s32 	%f13, %r43;
	ld.global.f32 	%f14, [%rd8+-4];
	ld.global.f32 	%f15, [%rd10+-4];
	fma.rn.f32 	%f16, %f14, %f15, %f13;
	cvt.rzi.s32.f32 	%r44, %f16;
	cvt.rn.f32.s32 	%f17, %r44;
	ld.global.f32 	%f18, [%rd8];
	ld.global.f32 	%f19, [%rd10];
	fma.rn.f32 	%f20, %f18, %f19, %f17;
	cvt.rzi.s32.f32 	%r45, %f20;
	cvt.rn.f32.s32 	%f21, %r45;
	ld.global.f32 	%f22, [%rd8+4];
	ld.global.f32 	%f23, [%rd10+4];
	fma.rn.f32 	%f24, %f22, %f23, %f21;
	cvt.rzi.s32.f32 	%r46, %f24;
	cvt.rn.f32.s32 	%f25, %r46;
	ld.global.f32 	%f26, [%rd8+8];
	ld.global.f32 	%f27, [%rd10+8];
	fma.rn.f32 	%f28, %f26, %f27, %f25;
	cvt.rzi.s32.f32 	%r47, %f28;
	cvt.rn.f32.s32 	%f29, %r47;
	ld.global.f32 	%f30, [%rd8+12];
	ld.global.f32 	%f31, [%rd10+12];
	fma.rn.f32 	%f32, %f30, %f31, %f29;
	cvt.rzi.s32.f32 	%r77, %f32;
	add.s32 	%r66, %r66, 8;
	add.s32 	%r65, %r65, 8;
	add.s32 	%r64, %r64, 8;
	setp.ne.s32 	%p4, %r66, 0;
	@%p4 bra 	$L__BB0_4;
$L__BB0_5:
	setp.eq.s32 	%p5, %r3, 0;
	@%p5 bra 	$L__BB0_13;
	and.b32  	%r17, %r30, 3;
	setp.lt.u32 	%p6, %r3, 4;
	@%p6 bra 	$L__BB0_8;
	cvt.rn.f32.s32 	%f33, %r77;
	add.s32 	%r49, %r2, %r72;
	mul.wide.s32 	%rd11, %r49, 4;
	add.s64 	%rd12, %rd1, %rd11;
	ld.global.f32 	%f34, [%rd12];
	add.s32 	%r50, %r72, %r32;
	mul.wide.s32 	%rd13, %r50, 4;
	add.s64 	%rd14, %rd2, %rd13;
	ld.global.f32 	%f35, [%rd14];
	fma.rn.f32 	%f36, %f34, %f35, %f33;
	cvt.rzi.s32.f32 	%r51, %f36;
	cvt.rn.f32.s32 	%f37, %r51;
	ld.global.f32 	%f38, [%rd12+4];
	ld.global.f32 	%f39, [%rd14+4];
	fma.rn.f32 	%f40, %f38, %f39, %f37;
	cvt.rzi.s32.f32 	%r52, %f40;
	cvt.rn.f32.s32 	%f41, %r52;
	ld.global.f32 	%f42, [%rd12+8];
	ld.global.f32 	%f43, [%rd14+8];
	fma.rn.f32 	%f44, %f42, %f43, %f41;
	cvt.rzi.s32.f32 	%r53, %f44;
	cvt.rn.f32.s32 	%f45, %r53;
	ld.global.f32 	%f46, [%rd12+12];
	ld.global.f32 	%f47, [%rd14+12];
	fma.rn.f32 	%f48, %f46, %f47, %f45;
	cvt.rzi.s32.f32 	%r77, %f48;
	add.s32 	%r72, %r72, 4;
$L__BB0_8:
	setp.eq.s32 	%p7, %r17, 0;
	@%p7 bra 	$L__BB0_13;
	setp.eq.s32 	%p8, %r17, 1;
	@%p8 bra 	$L__BB0_11;
	cvt.rn.f32.s32 	%f49, %r77;
	add.s32 	%r55, %r2, %r72;
	mul.wide.s32 	%rd15, %r55, 4;
	add.s64 	%rd16, %rd1, %rd15;
	ld.global.f32 	%f50, [%rd16];
	add.s32 	%r56, %r72, %r32;
	mul.wide.s32 	%rd17, %r56, 4;
	add.s64 	%rd18, %rd2, %rd17;
	ld.global.f32 	%f51, [%rd18];
	fma.rn.f32 	%f52, %f50, %f51, %f49;
	cvt.rzi.s32.f32 	%r57, %f52;
	cvt.rn.f32.s32 	%f53, %r57;
	ld.global.f32 	%f54, [%rd16+4];
	ld.global.f32 	%f55, [%rd18+4];
	fma.rn.f32 	%f56, %f54, %f55, %f53;
	cvt.rzi.s32.f32 	%r77, %f56;
	add.s32 	%r72, %r72, 2;
$L__BB0_11:
	and.b32  	%r58, %r30, 1;
	setp.eq.b32 	%p9, %r58, 1;
	not.pred 	%p10, %p9;
	@%p10 bra 	$L__BB0_13;
	cvt.rn.f32.s32 	%f57, %r77;
	add.s32 	%r59, %r2, %r72;
	mul.wide.s32 	%rd19, %r59, 4;
	add.s64 	%rd20, %rd1, %rd19;
	ld.global.f32 	%f58, [%rd20];
	add.s32 	%r60, %r72, %r32;
	mul.wide.s32 	%rd21, %r60, 4;
	add.s64 	%rd22, %rd2, %rd21;
	ld.global.f32 	%f59, [%rd22];
	fma.rn.f32 	%f60, %f58, %f59, %f57;
	cvt.rzi.s32.f32 	%r77, %f60;
$L__BB0_13:
	neg.s32 	%r61, %r77;
	cvt.rn.f32.s32 	%f61, %r61;
	ex2.approx.f32 	%f62, %f61;
	add.f32 	%f63, %f62, 0f3F800000;
	rcp.rn.f32 	%f64, %f63;
	add.s32 	%r62, %r1, %r30;
	add.s32 	%r63, %r62, %r32;
	mul.wide.u32 	%rd23, %r63, 4;
	add.s64 	%rd24, %rd2, %rd23;
	st.global.f32 	[%rd24], %f64;
$L__BB0_14:
	ret;

}
	// .globl	_Z14WeightCreationPfi
.visible .entry _Z14WeightCreationPfi(
	.param .u64 .ptr .align 1 _Z14WeightCreationPfi_param_0,
	.param .u32 _Z14WeightCreationPfi_param_1
)
{
	.reg .pred 	%p<2>;
	.reg .b32 	%r<7>;
	.reg .b32 	%f<5>;
	.reg .b64 	%rd<5>;

	ld.param.u64 	%rd1, [_Z14WeightCreationPfi_param_0];
	ld.param.u32 	%r2, [_Z14WeightCreationPfi_param_1];
	mov.u32 	%r3, %ctaid.x;
	mov.u32 	%r4, %ctaid.y;
	mov.u32 	%r5, %nctaid.x;
	mad.lo.s32 	%r1, %r4, %r5, %r3;
	setp.ge.s32 	%p1, %r1, %r2;
	@%p1 bra 	$L__BB1_2;
	cvta.to.global.u64 	%rd2, %rd1;
	neg.s32 	%r6, %r1;
	cvt.rn.f32.s32 	%f1, %r6;
	ex2.approx.f32 	%f2, %f1;
	add.f32 	%f3, %f2, 0f3F800000;
	rcp.rn.f32 	%f4, %f3;
	mul.wide.s32 	%rd3, %r1, 4;
	add.s64 	%rd4, %rd2, %rd3;
	st.global.f32 	[%rd4], %f4;
$L__BB1_2:
	ret;

}
	// .globl	_Z9InputDataPfS_i
.visible .entry _Z9InputDataPfS_i(
	.param .u64 .ptr .align 1 _Z9InputDataPfS_i_param_0,
	.param .u64 .ptr .align 1 _Z9InputDataPfS_i_param_1,
	.param .u32 _Z9InputDataPfS_i_param_2
)
{
	.reg .pred 	%p<2>;
	.reg .b32 	%r<6>;
	.reg .b32 	%f<2>;
	.reg .b64 	%rd<8>;

	ld.param.u64 	%rd1, [_Z9InputDataPfS_i_param_0];
	ld.param.u64 	%rd2, [_Z9InputDataPfS_i_param_1];
	ld.param.u32 	%r2, [_Z9InputDataPfS_i_param_2];
	mov.u32 	%r3, %ctaid.x;
	mov.u32 	%r4, %ctaid.y;
	mov.u32 	%r5, %nctaid.x;
	mad.lo.s32 	%r1, %r4, %r5, %r3;
	setp.ge.s32 	%p1, %r1, %r2;
	@%p1 bra 	$L__BB2_2;
	cvta.to.global.u64 	%rd3, %rd1;
	cvta.to.global.u64 	%rd4, %rd2;
	mul.wide.s32 	%rd5, %r1, 4;
	add.s64 	%rd6, %rd3, %rd5;
	ld.global.f32 	%f1, [%rd6];
	add.s64 	%rd7, %rd4, %rd5;
	st.global.f32 	[%rd7], %f1;
$L__BB2_2:
	ret;

}
	// .globl	_Z5DeltaPfS_S_S_ii
.visible .entry _Z5DeltaPfS_S_S_ii(
	.param .u64 .ptr .align 1 _Z5DeltaPfS_S_S_ii_param_0,
	.param .u64 .ptr .align 1 _Z5DeltaPfS_S_S_ii_param_1,
	.param .u64 .ptr .align 1 _Z5DeltaPfS_S_S_ii_param_2,
	.param .u64 .ptr .align 1 _Z5DeltaPfS_S_S_ii_param_3,
	.param .u32 _Z5DeltaPfS_S_S_ii_param_4,
	.param .u32 _Z5DeltaPfS_S_S_ii_param_5
)
{
	.reg .pred 	%p<2>;
	.reg .b32 	%r<8>;
	.reg .b32 	%f<8>;
	.reg .b64 	%rd<12>;

	ld.param.u64 	%rd1, [_Z5DeltaPfS_S_S_ii_param_1];
	ld.param.u64 	%rd2, [_Z5DeltaPfS_S_S_ii_param_2];
	ld.param.u64 	%rd3, [_Z5DeltaPfS_S_S_ii_param_3];
	ld.param.u32 	%r2, [_Z5DeltaPfS_S_S_ii_param_4];
	ld.param.u32 	%r3, [_Z5DeltaPfS_S_S_ii_param_5];
	mov.u32 	%r4, %ctaid.x;
	mov.u32 	%r5, %ctaid.y;
	mov.u32 	%r6, %nctaid.x;
	mad.lo.s32 	%r1, %r5, %r6, %r4;
	setp.ge.s32 	%p1, %r1, %r3;
	@%p1 bra 	$L__BB3_2;
	cvta.to.global.u64 	%rd4, %rd1;
	cvta.to.global.u64 	%rd5, %rd2;
	cvta.to.global.u64 	%rd6, %rd3;
	mul.wide.s32 	%rd7, %r1, 4;
	add.s64 	%rd8, %rd4, %rd7;
	ld.global.f32 	%f1, [%rd8];
	add.s32 	%r7, %r2, %r1;
	mul.wide.s32 	%rd9, %r7, 4;
	add.s64 	%rd10, %rd5, %rd9;
	ld.global.f32 	%f2, [%rd10];
	sub.f32 	%f3, %f1, %f2;
	mov.f32 	%f4, 0f3F800000;
	sub.f32 	%f5, %f4, %f2;
	mul.f32 	%f6, %f3, %f5;
	mul.f32 	%f7, %f2, %f6;
	add.s64 	%rd11, %rd6, %rd7;
	st.global.f32 	[%rd11], %f7;
$L__BB3_2:
	ret;

}
	// .globl	_Z6DeltawiPfiS_S_iiS_
.visible .entry _Z6DeltawiPfiS_S_iiS_(
	.param .u32 _Z6DeltawiPfiS_S_iiS__param_0,
	.param .u64 .ptr .align 1 _Z6DeltawiPfiS_S_iiS__param_1,
	.param .u32 _Z6DeltawiPfiS_S_iiS__param_2,
	.param .u64 .ptr .align 1 _Z6DeltawiPfiS_S_iiS__param_3,
	.param .u64 .ptr .align 1 _Z6DeltawiPfiS_S_iiS__param_4,
	.param .u32 _Z6DeltawiPfiS_S_iiS__param_5,
	.param .u32 _Z6DeltawiPfiS_S_iiS__param_6,
	.param .u64 .ptr .align 1 _Z6DeltawiPfiS_S_iiS__param_7
)
{
	.reg .pred 	%p<2>;
	.reg .b32 	%r<11>;
	.reg .b32 	%f<8>;
	.reg .b64 	%rd<16>;
	.reg .b64 	%fd<5>;

	ld.param.u32 	%r5, [_Z6DeltawiPfiS_S_iiS__param_0];
	ld.param.u64 	%rd1, [_Z6DeltawiPfiS_S_iiS__param_1];
	ld.param.u32 	%r2, [_Z6DeltawiPfiS_S_iiS__param_2];
	ld.param.u64 	%rd2, [_Z6DeltawiPfiS_S_iiS__param_3];
	ld.param.u64 	%rd3, [_Z6DeltawiPfiS_S_iiS__param_4];
	ld.param.u32 	%r3, [_Z6DeltawiPfiS_S_iiS__param_5];
	ld.param.u32 	%r4, [_Z6DeltawiPfiS_S_iiS__param_6];
	ld.param.u64 	%rd4, [_Z6DeltawiPfiS_S_iiS__param_7];
	mov.u32 	%r6, %ctaid.x;
	mov.u32 	%r7, %ctaid.y;
	mov.u32 	%r8, %nctaid.x;
	mad.lo.s32 	%r1, %r7, %r8, %r6;
	setp.ge.s32 	%p1, %r1, %r5;
	@%p1 bra 	$L__BB4_2;
	cvta.to.global.u64 	%rd5, %rd2;
	cvta.to.global.u64 	%rd6, %rd3;
	cvta.to.global.u64 	%rd7, %rd1;
	cvta.to.global.u64 	%rd8, %rd4;
	mul.wide.s32 	%rd9, %r2, 4;
	add.s64 	%rd10, %rd5, %rd9;
	ld.global.f32 	%f1, [%rd10];
	add.s32 	%r9, %r4, %r1;
	mul.wide.s32 	%rd11, %r9, 4;
	add.s64 	%rd12, %rd6, %rd11;
	ld.global.f32 	%f2, [%rd12];
	mul.f32 	%f3, %f1, %f2;
	cvt.f64.f32 	%fd1, %f3;
	add.s32 	%r10, %r3, %r1;
	mul.wide.s32 	%rd13, %r10, 4;
	add.s64 	%rd14, %rd7, %rd13;
	ld.global.f32 	%f4, [%rd14];
	cvt.f64.f32 	%fd2, %f4;
	mul.f64 	%fd3, %fd2, 0d3FD3333333333333;
	fma.rn.f64 	%fd4, %fd1, 0d3FE0000000000000, %fd3;
	cvt.rn.f32.f64 	%f5, %fd4;
	st.global.f32 	[%rd14], %f5;
	add.s64 	%rd15, %rd8, %rd13;
	ld.global.f32 	%f6, [%rd15];
	add.f32 	%f7, %f6, %f5;
	st.global.f32 	[%rd15], %f7;
$L__BB4_2:
	ret;

}
	// .globl	_Z6DeltaNiPfS_iiiS_
.visible .entry _Z6DeltaNiPfS_iiiS_(
	.param .u32 _Z6DeltaNiPfS_iiiS__param_0,
	.param .u64 .ptr .align 1 _Z6DeltaNiPfS_iiiS__param_1,
	.param .u64 .ptr .align 1 _Z6DeltaNiPfS_iiiS__param_2,
	.param .u32 _Z6DeltaNiPfS_iiiS__param_3,
	.param .u32 _Z6DeltaNiPfS_iiiS__param_4,
	.param .u32 _Z6DeltaNiPfS_iiiS__param_5,
	.param .u64 .ptr .align 1 _Z6DeltaNiPfS_iiiS__param_6
)
{
	.reg .pred 	%p<10>;
	.reg .b32 	%r<43>;
	.reg .b32 	%f<89>;
	.reg .b64 	%rd<48>;

	ld.param.u32 	%r22, [_Z6DeltaNiPfS_iiiS__param_0];
	ld.param.u64 	%rd4, [_Z6DeltaNiPfS_iiiS__param_1];
	ld.param.u64 	%rd5, [_Z6DeltaNiPfS_iiiS__param_2];
	ld.param.u32 	%r23, [_Z6DeltaNiPfS_iiiS__param_3];
	ld.param.u32 	%r24, [_Z6DeltaNiPfS_iiiS__param_4];
	ld.param.u32 	%r25, [_Z6DeltaNiPfS_iiiS__param_5];
	ld.param.u64 	%rd3, [_Z6DeltaNiPfS_iiiS__param_6];
	cvta.to.global.u64 	%rd1, %rd5;
	cvta.to.global.u64 	%rd2, %rd4;
	setp.lt.s32 	%p1, %r22, 1;
	mov.f32 	%f88, 0f00000000;
	@%p1 bra 	$L__BB5_13;
	add.s32 	%r27, %r24, %r22;
	mul.wide.s32 	%rd6, %r27, 4;
	add.s64 	%rd7, %rd2, %rd6;
	ld.global.f32 	%f1, [%rd7];
	and.b32  	%r1, %r22, 15;
	setp.lt.u32 	%p2, %r22, 16;
	mov.f32 	%f88, 0f00000000;
	mov.b32 	%r39, 0;
	@%p2 bra 	$L__BB5_4;
	and.b32  	%r39, %r22, 2147483632;
	neg.s32 	%r37, %r39;
	shl.b32 	%r4, %r25, 4;
	mov.f32 	%f88, 0f00000000;
	mul.wide.s32 	%rd10, %r25, 4;
	mov.u32 	%r36, %r23;
$L__BB5_3:
	.pragma "nounroll";
	mul.wide.s32 	%rd8, %r36, 4;
	add.s64 	%rd9, %rd1, %rd8;
	ld.global.f32 	%f19, [%rd9];
	fma.rn.f32 	%f20, %f1, %f19, %f88;
	add.s64 	%rd11, %rd9, %rd10;
	ld.global.f32 	%f21, [%rd11];
	fma.rn.f32 	%f22, %f1, %f21, %f20;
	add.s64 	%rd12, %rd11, %rd10;
	ld.global.f32 	%f23, [%rd12];
	fma.rn.f32 	%f24, %f1, %f23, %f22;
	add.s64 	%rd13, %rd12, %rd10;
	ld.global.f32 	%f25, [%rd13];
	fma.rn.f32 	%f26, %f1, %f25, %f24;
	add.s64 	%rd14, %rd13, %rd10;
	ld.global.f32 	%f27, [%rd14];
	fma.rn.f32 	%f28, %f1, %f27, %f26;
	add.s64 	%rd15, %rd14, %rd10;
	ld.global.f32 	%f29, [%rd15];
	fma.rn.f32 	%f30, %f1, %f29, %f28;
	add.s64 	%rd16, %rd15, %rd10;
	ld.global.f32 	%f31, [%rd16];
	fma.rn.f32 	%f32, %f1, %f31, %f30;
	add.s64 	%rd17, %rd16, %rd10;
	ld.global.f32 	%f33, [%rd17];
	fma.rn.f32 	%f34, %f1, %f33, %f32;
	add.s64 	%rd18, %rd17, %rd10;
	ld.global.f32 	%f35, [%rd18];
	fma.rn.f32 	%f36, %f1, %f35, %f34;
	add.s64 	%rd19, %rd18, %rd10;
	ld.global.f32 	%f37, [%rd19];
	fma.rn.f32 	%f38, %f1, %f37, %f36;
	add.s64 	%rd20, %rd19, %rd10;
	ld.global.f32 	%f39, [%rd20];
	fma.rn.f32 	%f40, %f1, %f39, %f38;
	add.s64 	%rd21, %rd20, %rd10;
	ld.global.f32 	%f41, [%rd21];
	fma.rn.f32 	%f42, %f1, %f41, %f40;
	add.s64 	%rd22, %rd21, %rd10;
	ld.global.f32 	%f43, [%rd22];
	fma.rn.f32 	%f44, %f1, %f43, %f42;
	add.s64 	%rd23, %rd22, %rd10;
	ld.global.f32 	%f45, [%rd23];
	fma.rn.f32 	%f46, %f1, %f45, %f44;
	add.s64 	%rd24, %rd23, %rd10;
	ld.global.f32 	%f47, [%rd24];
	fma.rn.f32 	%f48, %f1, %f47, %f46;
	add.s64 	%rd25, %rd24, %rd10;
	ld.global.f32 	%f49, [%rd25];
	fma.rn.f32 	%f88, %f1, %f49, %f48;
	add.s32 	%r37, %r37, 16;
	add.s32 	%r36, %r36, %r4;
	setp.ne.s32 	%p3, %r37, 0;
	@%p3 bra 	$L__BB5_3;
$L__BB5_4:
	setp.eq.s32 	%p4, %r1, 0;
	@%p4 bra 	$L__BB5_13;
	and.b32  	%r10, %r22, 7;
	setp.lt.u32 	%p5, %r1, 8;
	@%p5 bra 	$L__BB5_7;
	mad.lo.s32 	%r28, %r39, %r25, %r23;
	mul.wide.s32 	%rd26, %r28, 4;
	add.s64 	%rd27, %rd1, %rd26;
	ld.global.f32 	%f51, [%rd27];
	fma.rn.f32 	%f52, %f1, %f51, %f88;
	mul.wide.s32 	%rd28, %r25, 4;
	add.s64 	%rd29, %rd27, %rd28;
	ld.global.f32 	%f53, [%rd29];
	fma.rn.f32 	%f54, %f1, %f53, %f52;
	add.s64 	%rd30, %rd29, %rd28;
	ld.global.f32 	%f55, [%rd30];
	fma.rn.f32 	%f56, %f1, %f55, %f54;
	add.s64 	%rd31, %rd30, %rd28;
	ld.global.f32 	%f57, [%rd31];
	fma.rn.f32 	%f58, %f1, %f57, %f56;
	add.s64 	%rd32, %rd31, %rd28;
	ld.global.f32 	%f59, [%rd32];
	fma.rn.f32 	%f60, %f1, %f59, %f58;
	add.s64 	%rd33, %rd32, %rd28;
	ld.global.f32 	%f61, [%rd33];
	fma.rn.f32 	%f62, %f1, %f61, %f60;
	add.s64 	%rd34, %rd33, %rd28;
	ld.global.f32 	%f63, [%rd34];
	fma.rn.f32 	%f64, %f1, %f63, %f62;
	add.s64 	%rd35, %rd34, %rd28;
	ld.global.f32 	%f65, [%rd35];
	fma.rn.f32 	%f88, %f1, %f65, %f64;
	add.s32 	%r39, %r39, 8;
$L__BB5_7:
	setp.eq.s32 	%p6, %r10, 0;
	@%p6 bra 	$L__BB5_13;
	and.b32  	%r13, %r22, 3;
	setp.lt.u32 	%p7, %r10, 4;
	@%p7 bra 	$L__BB5_10;
	mad.lo.s32 	%r29, %r39, %r25, %r23;
	mul.wide.s32 	%rd36, %r29, 4;
	add.s64 	%rd37, %rd1, %rd36;
	ld.global.f32 	%f67, [%rd37];
	fma.rn.f32 	%f68, %f1, %f67, %f88;
	mul.wide.s32 	%rd38, %r25, 4;
	add.s64 	%rd39, %rd37, %rd38;
	ld.global.f32 	%f69, [%rd39];
	fma.rn.f32 	%f70, %f1, %f69, %f68;
	add.s64 	%rd40, %rd39, %rd38;
	ld.global.f32 	%f71, [%rd40];
	fma.rn.f32 	%f72, %f1, %f71, %f70;
	add.s64 	%rd41, %rd40, %rd38;
	ld.global.f32 	%f73, [%rd41];
	fma.rn.f32 	%f88, %f1, %f73, %f72;
	add.s32 	%r39, %r39, 4;
$L__BB5_10:
	setp.eq.s32 	%p8, %r13, 0;
	@%p8 bra 	$L__BB5_13;
	mad.lo.s32 	%r42, %r39, %r25, %r23;
	neg.s32 	%r41, %r13;
$L__BB5_12:
	.pragma "nounroll";
	mul.wide.s32 	%rd42, %r42, 4;
	add.s64 	%rd43, %rd1, %rd42;
	ld.global.f32 	%f74, [%rd43];
	fma.rn.f32 	%f88, %f1, %f74, %f88;
	add.s32 	%r42, %r42, %r25;
	add.s32 	%r41, %r41, 1;
	setp.ne.s32 	%p9, %r41, 0;
	@%p9 bra 	$L__BB5_12;
$L__BB5_13:
	mov.u32 	%r30, %ctaid.x;
	cvta.to.global.u64 	%rd44, %rd3;
	mov.u32 	%r31, %nctaid.x;
	mov.u32 	%r32, %ctaid.y;
	mad.lo.s32 	%r33, %r32, %r31, %r30;
	add.s32 	%r34, %r33, %r24;
	sub.s32 	%r35, %r34, %r25;
	mul.wide.s32 	%rd45, %r35, 4;
	add.s64 	%rd46, %rd44, %rd45;
	ld.global.f32 	%f75, [%rd46];
	mov.f32 	%f76, 0f3F800000;
	sub.f32 	%f77, %f76, %f75;
	mul.f32 	%f78, %f75, %f77;
	mul.f32 	%f79, %f88, %f78;
	add.s64 	%rd47, %rd2, %rd45;
	st.global.f32 	[%rd47], %f79;
	ret;

}


// ===== COMPILED SASS (sm_100) =====

	.target	sm_100

	.elftype	@"ET_EXEC"


//--------------------- .note.nv.tkinfo           --------------------------
	.section	.note.nv.tkinfo,"",@"SHT_NOTE"
	.sectionflags	@"SHF_NOTE_NV_TKINFO"
	.tkinfo
        /*0018*/ 	.word	0x00000002
        /*0030*/ 	.string	""
        /*0030*/ 	.string	"ptxas"
        /*0030*/ 	.string	"Cuda compilation tools, release 13.0, V13.0.88"
        /*0030*/ 	.string	"Build cuda_13.0.r13.0/compiler.36424714_0"
        /*0030*/ 	.string	"-arch sm_100 -m 64 "



//--------------------- .note.nv.cuinfo           --------------------------
	.section	.note.nv.cuinfo,"",@"SHT_NOTE"
	.sectionflags	@"SHF_NOTE_NV_CUINFO"
        /*0018*/ 	.short	0x0002
        /*001a*/ 	.short	0x0064
        /*001c*/ 	.short	0x0082
	.zero		2


//--------------------- .nv.info                  --------------------------
	.section	.nv.info,"",@"SHT_CUDA_INFO"
	.align	4


	//----- nvinfo : EIATTR_REGCOUNT
	.align		4
        /*0000*/ 	.byte	0x04, 0x2f
        /*0002*/ 	.short	(.L_1 - .L_0)
	.align		4
.L_0:
        /*0004*/ 	.word	index@(_Z7SumfunciiiPfS_i)
        /*0008*/ 	.word	0x0000001f


	//----- nvinfo : EIATTR_FRAME_SIZE
	.align		4
.L_1:
        /*000c*/ 	.byte	0x04, 0x11
        /*000e*/ 	.short	(.L_3 - .L_2)
	.align		4
.L_2:
        /*0010*/ 	.word	index@($__internal_1_$__cuda_sm20_rcp_rn_f32_slowpath)
        /*0014*/ 	.word	0x00000000


	//----- nvinfo : EIATTR_FRAME_SIZE
	.align		4
.L_3:
        /*0018*/ 	.byte	0x04, 0x11
        /*001a*/ 	.short	(.L_5 - .L_4)
	.align		4
.L_4:
        /*001c*/ 	.word	index@(_Z7SumfunciiiPfS_i)
        /*0020*/ 	.word	0x00000000


	//----- nvinfo : EIATTR_REGCOUNT
	.align		4
.L_5:
        /*0024*/ 	.byte	0x04, 0x2f
        /*0026*/ 	.short	(.L_7 - .L_6)
	.align		4
.L_6:
        /*0028*/ 	.word	index@(_Z14WeightCreationPfi)
        /*002c*/ 	.word	0x0000000e


	//----- nvinfo : EIATTR_FRAME_SIZE
	.align		4
.L_7:
        /*0030*/ 	.byte	0x04, 0x11
        /*0032*/ 	.short	(.L_9 - .L_8)
	.align		4
.L_8:
        /*0034*/ 	.word	index@($__internal_0_$__cuda_sm20_rcp_rn_f32_slowpath)
        /*0038*/ 	.word	0x00000000


	//----- nvinfo : EIATTR_FRAME_SIZE
	.align		4
.L_9:
        /*003c*/ 	.byte	0x04, 0x11
        /*003e*/ 	.short	(.L_11 - .L_10)
	.align		4
.L_10:
        /*0040*/ 	.word	index@(_Z14WeightCreationPfi)
        /*0044*/ 	.word	0x00000000


	//----- nvinfo : EIATTR_REGCOUNT
	.align		4
.L_11:
        /*0048*/ 	.byte	0x04, 0x2f
        /*004a*/ 	.short	(.L_13 - .L_12)
	.align		4
.L_12:
        /*004c*/ 	.word	index@(_Z9InputDataPfS_i)
        /*0050*/ 	.word	0x0000000a


	//----- nvinfo : EIATTR_FRAME_SIZE
	.align		4
.L_13:
        /*0054*/ 	.byte	0x04, 0x11
        /*0056*/ 	.short	(.L_15 - .L_14)
	.align		4
.L_14:
        /*0058*/ 	.word	index@(_Z9InputDataPfS_i)
        /*005c*/ 	.word	0x00000000


	//----- nvinfo : EIATTR_REGCOUNT
	.align		4
.L_15:
        /*0060*/ 	.byte	0x04, 0x2f
        /*0062*/ 	.short	(.L_17 - .L_16)
	.align		4
.L_16:
        /*0064*/ 	.word	index@(_Z5DeltaPfS_S_S_ii)
        /*0068*/ 	.word	0x0000000e


	//----- nvinfo : EIATTR_FRAME_SIZE
	.align		4
.L_17:
        /*006c*/ 	.byte	0x04, 0x11
        /*006e*/ 	.short	(.L_19 - .L_18)
	.align		4
.L_18:
        /*0070*/ 	.word	index@(_Z5DeltaPfS_S_S_ii)
        /*0074*/ 	.word	0x00000000


	//----- nvinfo : EIATTR_REGCOUNT
	.align		4
.L_19:
        /*0078*/ 	.byte	0x04, 0x2f
        /*007a*/ 	.short	(.L_21 - .L_20)
	.align		4
.L_20:
        /*007c*/ 	.word	index@(_Z6DeltawiPfiS_S_iiS_)
        /*0080*/ 	.word	0x00000012


	//----- nvinfo : EIATTR_FRAME_SIZE
	.align		4
.L_21:
        /*0084*/ 	.byte	0x04, 0x11
        /*0086*/ 	.short	(.L_23 - .L_22)
	.align		4
.L_22:
        /*0088*/ 	.word	index@(_Z6DeltawiPfiS_S_iiS_)
        /*008c*/ 	.word	0x00000000


	//----- nvinfo : EIATTR_REGCOUNT
	.align		4
.L_23:
        /*0090*/ 	.byte	0x04, 0x2f
        /*0092*/ 	.short	(.L_25 - .L_24)
	.align		4
.L_24:
        /*0094*/ 	.word	index@(_Z6DeltaNiPfS_iiiS_)
        /*0098*/ 	.word	0x00000020


	//----- nvinfo : EIATTR_FRAME_SIZE
	.align		4
.L_25:
        /*009c*/ 	.byte	0x04, 0x11
        /*009e*/ 	.short	(.L_27 - .L_26)
	.align		4
.L_26:
        /*00a0*/ 	.word	index@(_Z6DeltaNiPfS_iiiS_)
        /*00a4*/ 	.word	0x00000000


	//----- nvinfo : EIATTR_MIN_STACK_SIZE
	.align		4
.L_27:
        /*00a8*/ 	.byte	0x04, 0x12
        /*00aa*/ 	.short	(.L_29 - .L_28)
	.align		4
.L_28:
        /*00ac*/ 	.word	index@(_Z6DeltaNiPfS_iiiS_)
        /*00b0*/ 	.word	0x00000000


	//----- nvinfo : EIATTR_MIN_STACK_SIZE
	.align		4
.L_29:
        /*00b4*/ 	.byte	0x04, 0x12
        /*00b6*/ 	.short	(.L_31 - .L_30)
	.align		4
.L_30:
        /*00b8*/ 	.word	index@(_Z6DeltawiPfiS_S_iiS_)
        /*00bc*/ 	.word	0x00000000


	//----- nvinfo : EIATTR_MIN_STACK_SIZE
	.align		4
.L_31:
        /*00c0*/ 	.byte	0x04, 0x12
        /*00c2*/ 	.short	(.L_33 - .L_32)
	.align		4
.L_32:
        /*00c4*/ 	.word	index@(_Z5DeltaPfS_S_S_ii)
        /*00c8*/ 	.word	0x00000000


	//----- nvinfo : EIATTR_MIN_STACK_SIZE
	.align		4
.L_33:
        /*00cc*/ 	.byte	0x04, 0x12
        /*00ce*/ 	.short	(.L_35 - .L_34)
	.align		4
.L_34:
        /*00d0*/ 	.word	index@(_Z9InputDataPfS_i)
        /*00d4*/ 	.word	0x00000000


	//----- nvinfo : EIATTR_MIN_STACK_SIZE
	.align		4
.L_35:
        /*00d8*/ 	.byte	0x04, 0x12
        /*00da*/ 	.short	(.L_37 - .L_36)
	.align		4
.L_36:
        /*00dc*/ 	.word	index@(_Z14WeightCreationPfi)
        /*00e0*/ 	.word	0x00000000


	//----- nvinfo : EIATTR_MIN_STACK_SIZE
	.align		4
.L_37:
        /*00e4*/ 	.byte	0x04, 0x12
        /*00e6*/ 	.short	(.L_39 - .L_38)
	.align		4
.L_38:
        /*00e8*/ 	.word	index@(_Z7SumfunciiiPfS_i)
        /*00ec*/ 	.word	0x00000000
.L_39:


//--------------------- .nv.compat                --------------------------
	.section	.nv.compat,"",@"SHT_CUDA_COMPAT_INFO"
	.align	4
        /*0000*/ 	.byte	0x02, 0x09, 0x00, 0x00, 0x02, 0x02, 0x01, 0x00, 0x02, 0x05, 0x05, 0x00, 0x03, 0x07, 0x01, 0x01
        /*0010*/ 	.byte	0x02, 0x03, 0x00, 0x00, 0x02, 0x06, 0x01, 0x00, 0x04, 0x0b, 0x08, 0x00, 0x01, 0x00, 0x00, 0x00
        /*0020*/ 	.byte	0x00, 0x00, 0x00, 0x00


//--------------------- .nv.info._Z6DeltaNiPfS_iiiS_ --------------------------
	.section	.nv.info._Z6DeltaNiPfS_iiiS_,"",@"SHT_CUDA_INFO"
	.sectionflags	@""
	.align	4


	//----- nvinfo : EIATTR_CUDA_API_VERSION
	.align		4
        /*0000*/ 	.byte	0x04, 0x37
        /*0002*/ 	.short	(.L_41 - .L_40)
.L_40:
        /*0004*/ 	.word	0x00000082


	//----- nvinfo : EIATTR_KPARAM_INFO
	.align		4
.L_41:
        /*0008*/ 	.byte	0x04, 0x17
        /*000a*/ 	.short	(.L_43 - .L_42)
.L_42:
        /*000c*/ 	.word	0x00000000
        /*0010*/ 	.short	0x0006
        /*0012*/ 	.short	0x0028
        /*0014*/ 	.byte	0x00, 0xf5, 0x21, 0x00


	//----- nvinfo : EIATTR_KPARAM_INFO
	.align		4
.L_43:
        /*0018*/ 	.byte	0x04, 0x17
        /*001a*/ 	.short	(.L_45 - .L_44)
.L_44:
        /*001c*/ 	.word	0x00000000
        /*0020*/ 	.short	0x0005
        /*0022*/ 	.short	0x0020
        /*0024*/ 	.byte	0x00, 0xf0, 0x11, 0x00


	//----- nvinfo : EIATTR_KPARAM_INFO
	.align		4
.L_45:
        /*0028*/ 	.byte	0x04, 0x17
        /*002a*/ 	.short	(.L_47 - .L_46)
.L_46:
        /*002c*/ 	.word	0x00000000
        /*0030*/ 	.short	0x0004
        /*0032*/ 	.short	0x001c
        /*0034*/ 	.byte	0x00, 0xf0, 0x11, 0x00


	//----- nvinfo : EIATTR_KPARAM_INFO
	.align		4
.L_47:
        /*0038*/ 	.byte	0x04, 0x17
        /*003a*/ 	.short	(.L_49 - .L_48)
.L_48:
        /*003c*/ 	.word	0x00000000
        /*0040*/ 	.short	0x0003
        /*0042*/ 	.short	0x0018
        /*0044*/ 	.byte	0x00, 0xf0, 0x11, 0x00


	//----- nvinfo : EIATTR_KPARAM_INFO
	.align		4
.L_49:
        /*0048*/ 	.byte	0x04, 0x17
        /*004a*/ 	.short	(.L_51 - .L_50)
.L_50:
        /*004c*/ 	.word	0x00000000
        /*0050*/ 	.short	0x0002
        /*0052*/ 	.short	0x0010
        /*0054*/ 	.byte	0x00, 0xf5, 0x21, 0x00


	//----- nvinfo : EIATTR_KPARAM_INFO
	.align		4
.L_51:
        /*0058*/ 	.byte	0x04, 0x17
        /*005a*/ 	.short	(.L_53 - .L_52)
.L_52:
        /*005c*/ 	.word	0x00000000
        /*0060*/ 	.short	0x0001
        /*0062*/ 	.short	0x0008
        /*0064*/ 	.byte	0x00, 0xf5, 0x21, 0x00


	//----- nvinfo : EIATTR_KPARAM_INFO
	.align		4
.L_53:
        /*0068*/ 	.byte	0x04, 0x17
        /*006a*/ 	.short	(.L_55 - .L_54)
.L_54:
        /*006c*/ 	.word	0x00000000
        /*0070*/ 	.short	0x0000
        /*0072*/ 	.short	0x0000
        /*0074*/ 	.byte	0x00, 0xf0, 0x11, 0x00


	//----- nvinfo : EIATTR_SPARSE_MMA_MASK
	.align		4
.L_55:
        /*0078*/ 	.byte	0x03, 0x50
        /*007a*/ 	.short	0x0000


	//----- nvinfo : EIATTR_MAXREG_COUNT
	.align		4
        /*007c*/ 	.byte	0x03, 0x1b
        /*007e*/ 	.short	0x00ff


	//----- nvinfo : EIATTR_MERCURY_ISA_VERSION
	.align		4
        /*0080*/ 	.byte	0x03, 0x5f
        /*0082*/ 	.short	0x0101


	//----- nvinfo : EIATTR_VRC_CTA_INIT_COUNT
	.align		4
        /*0084*/ 	.byte	0x02, 0x4a
	.zero		1
	.zero		1


	//----- nvinfo : EIATTR_EXIT_INSTR_OFFSETS
	.align		4
        /*0088*/ 	.byte	0x04, 0x1c
        /*008a*/ 	.short	(.L_57 - .L_56)


	//   ....[0]....
.L_56:
        /*008c*/ 	.word	0x00000a20


	//----- nvinfo : EIATTR_CBANK_PARAM_SIZE
	.align		4
.L_57:
        /*0090*/ 	.byte	0x03, 0x19
        /*0092*/ 	.short	0x0030


	//----- nvinfo : EIATTR_PARAM_CBANK
	.align		4
        /*0094*/ 	.byte	0x04, 0x0a
        /*0096*/ 	.short	(.L_59 - .L_58)
	.align		4
.L_58:
        /*0098*/ 	.word	index@(.nv.constant0._Z6DeltaNiPfS_iiiS_)
        /*009c*/ 	.short	0x0380
        /*009e*/ 	.short	0x0030


	//----- nvinfo : EIATTR_SW_WAR
	.align		4
.L_59:
        /*00a0*/ 	.byte	0x04, 0x36
        /*00a2*/ 	.short	(.L_61 - .L_60)
.L_60:
        /*00a4*/ 	.word	0x00000008
.L_61:


//--------------------- .nv.info._Z6DeltawiPfiS_S_iiS_ --------------------------
	.section	.nv.info._Z6DeltawiPfiS_S_iiS_,"",@"SHT_CUDA_INFO"
	.sectionflags	@""
	.align	4


	//----- nvinfo : EIATTR_CUDA_API_VERSION
	.align		4
        /*0000*/ 	.byte	0x04, 0x37
        /*0002*/ 	.short	(.L_63 - .L_62)
.L_62:
        /*0004*/ 	.word	0x00000082


	//----- nvinfo : EIATTR_KPARAM_INFO
	.align		4
.L_63:
        /*0008*/ 	.byte	0x04, 0x17
        /*000a*/ 	.short	(.L_65 - .L_64)
.L_64:
        /*000c*/ 	.word	0x00000000
        /*0010*/ 	.short	0x0007
        /*0012*/ 	.short	0x0030
        /*0014*/ 	.byte	0x00, 0xf5, 0x21, 0x00


	//----- nvinfo : EIATTR_KPARAM_INFO
	.align		4
.L_65:
        /*0018*/ 	.byte	0x04, 0x17
        /*001a*/ 	.short	(.L_67 - .L_66)
.L_66:
        /*001c*/ 	.word	0x00000000
        /*0020*/ 	.short	0x0006
        /*0022*/ 	.short	0x002c
        /*0024*/ 	.byte	0x00, 0xf0, 0x11, 0x00


	//----- nvinfo : EIATTR_KPARAM_INFO
	.align		4
.L_67:
        /*0028*/ 	.byte	0x04, 0x17
        /*002a*/ 	.short	(.L_69 - .L_68)
.L_68:
        /*002c*/ 	.word	0x00000000
        /*0030*/ 	.short	0x0005
        /*0032*/ 	.short	0x0028
        /*0034*/ 	.byte	0x00, 0xf0, 0x11, 0x00


	//----- nvinfo : EIATTR_KPARAM_INFO
	.align		4
.L_69:
        /*0038*/ 	.byte	0x04, 0x17
        /*003a*/ 	.short	(.L_71 - .L_70)
.L_70:
        /*003c*/ 	.word	0x00000000
        /*0040*/ 	.short	0x0004
        /*0042*/ 	.short	0x0020
        /*0044*/ 	.byte	0x00, 0xf5, 0x21, 0x00


	//----- nvinfo : EIATTR_KPARAM_INFO
	.align		4
.L_71:
        /*0048*/ 	.byte	0x04, 0x17
        /*004a*/ 	.short	(.L_73 - .L_72)
.L_72:
        /*004c*/ 	.word	0x00000000
        /*0050*/ 	.short	0x0003
        /*0052*/ 	.short	0x0018
        /*0054*/ 	.byte	0x00, 0xf5, 0x21, 0x00


	//----- nvinfo : EIATTR_KPARAM_INFO
	.align		4
.L_73:
        /*0058*/ 	.byte	0x04, 0x17
        /*005a*/ 	.short	(.L_75 - .L_74)
.L_74:
        /*005c*/ 	.word	0x00000000
        /*0060*/ 	.short	0x0002
        /*0062*/ 	.short	0x0010
        /*0064*/ 	.byte	0x00, 0xf0, 0x11, 0x00


	//----- nvinfo : EIATTR_KPARAM_INFO
	.align		4
.L_75:
        /*0068*/ 	.byte	0x04, 0x17
        /*006a*/ 	.short	(.L_77 - .L_76)
.L_76:
        /*006c*/ 	.word	0x00000000
        /*0070*/ 	.short	0x0001
        /*0072*/ 	.short	0x0008
        /*0074*/ 	.byte	0x00, 0xf5, 0x21, 0x00


	//----- nvinfo : EIATTR_KPARAM_INFO
	.align		4
.L_77:
        /*0078*/ 	.byte	0x04, 0x17
        /*007a*/ 	.short	(.L_79 - .L_78)
.L_78:
        /*007c*/ 	.word	0x00000000
        /*0080*/ 	.short	0x0000
        /*0082*/ 	.short	0x0000
        /*0084*/ 	.byte	0x00, 0xf0, 0x11, 0x00


	//----- nvinfo : EIATTR_SPARSE_MMA_MASK
	.align		4
.L_79:
        /*0088*/ 	.byte	0x03, 0x50
        /*008a*/ 	.short	0x0000


	//----- nvinfo : EIATTR_MAXREG_COUNT
	.align		4
        /*008c*/ 	.byte	0x03, 0x1b
        /*008e*/ 	.short	0x00ff


	//----- nvinfo : EIATTR_MERCURY_ISA_VERSION
	.align		4
        /*0090*/ 	.byte	0x03, 0x5f
        /*0092*/ 	.short	0x0101


	//----- nvinfo : EIATTR_VRC_CTA_INIT_COUNT
	.align		4
        /*0094*/ 	.byte	0x02, 0x4a
	.zero		1
	.zero		1


	//----- nvinfo : EIATTR_EXIT_INSTR_OFFSETS
	.align		4
        /*0098*/ 	.byte	0x04, 0x1c
        /*009a*/ 	.short	(.L_81 - .L_80)


	//   ....[0]....
.L_80:
        /*009c*/ 	.word	0x00000070


	//   ....[1]....
        /*00a0*/ 	.word	0x00000240


	//----- nvinfo : EIATTR_CBANK_PARAM_SIZE
	.align		4
.L_81:
        /*00a4*/ 	.byte	0x03, 0x19
        /*00a6*/ 	.short	0x0038


	//----- nvinfo : EIATTR_PARAM_CBANK
	.align		4
        /*00a8*/ 	.byte	0x04, 0x0a
        /*00aa*/ 	.short	(.L_83 - .L_82)
	.align		4
.L_82:
        /*00ac*/ 	.word	index@(.nv.constant0._Z6DeltawiPfiS_S_iiS_)
        /*00b0*/ 	.short	0x0380
        /*00b2*/ 	.short	0x0038


	//----- nvinfo : EIATTR_SW_WAR
	.align		4
.L_83:
        /*00b4*/ 	.byte	0x04, 0x36
        /*00b6*/ 	.short	(.L_85 - .L_84)
.L_84:
        /*00b8*/ 	.word	0x00000008
.L_85:


//--------------------- .nv.info._Z5DeltaPfS_S_S_ii --------------------------
	.section	.nv.info._Z5DeltaPfS_S_S_ii,"",@"SHT_CUDA_INFO"
	.sectionflags	@""
	.align	4


	//----- nvinfo : EIATTR_CUDA_API_VERSION
	.align		4
        /*0000*/ 	.byte	0x04, 0x37
        /*0002*/ 	.short	(.L_87 - .L_86)
.L_86:
        /*0004*/ 	.word	0x00000082


	//----- nvinfo : EIATTR_KPARAM_INFO
	.align		4
.L_87:
        /*0008*/ 	.byte	0x04, 0x17
        /*000a*/ 	.short	(.L_89 - .L_88)
.L_88:
        /*000c*/ 	.word	0x00000000
        /*0010*/ 	.short	0x0005
        /*0012*/ 	.short	0x0024
        /*0014*/ 	.byte	0x00, 0xf0, 0x11, 0x00


	//----- nvinfo : EIATTR_KPARAM_INFO
	.align		4
.L_89:
        /*0018*/ 	.byte	0x04, 0x17
        /*001a*/ 	.short	(.L_91 - .L_90)
.L_90:
        /*001c*/ 	.word	0x00000000
        /*0020*/ 	.short	0x0004
        /*0022*/ 	.short	0x0020
        /*0024*/ 	.byte	0x00, 0xf0, 0x11, 0x00


	//----- nvinfo : EIATTR_KPARAM_INFO
	.align		4
.L_91:
        /*0028*/ 	.byte	0x04, 0x17
        /*002a*/ 	.short	(.L_93 - .L_92)
.L_92:
        /*002c*/ 	.word	0x00000000
        /*0030*/ 	.short	0x0003
        /*0032*/ 	.short	0x0018
        /*0034*/ 	.byte	0x00, 0xf5, 0x21, 0x00


	//----- nvinfo : EIATTR_KPARAM_INFO
	.align		4
.L_93:
        /*0038*/ 	.byte	0x04, 0x17
        /*003a*/ 	.short	(.L_95 - .L_94)
.L_94:
        /*003c*/ 	.word	0x00000000
        /*0040*/ 	.short	0x0002
        /*0042*/ 	.short	0x0010
        /*0044*/ 	.byte	0x00, 0xf5, 0x21, 0x00


	//----- nvinfo : EIATTR_KPARAM_INFO
	.align		4
.L_95:
        /*0048*/ 	.byte	0x04, 0x17
        /*004a*/ 	.short	(.L_97 - .L_96)
.L_96:
        /*004c*/ 	.word	0x00000000
        /*0050*/ 	.short	0x0001
        /*0052*/ 	.short	0x0008
        /*0054*/ 	.byte	0x00, 0xf5, 0x21, 0x00


	//----- nvinfo : EIATTR_KPARAM_INFO
	.align		4
.L_97:
        /*0058*/ 	.byte	0x04, 0x17
        /*005a*/ 	.short	(.L_99 - .L_98)
.L_98:
        /*005c*/ 	.word	0x00000000
        /*0060*/ 	.short	0x0000
        /*0062*/ 	.short	0x0000
        /*0064*/ 	.byte	0x00, 0xf5, 0x21, 0x00


	//----- nvinfo : EIATTR_SPARSE_MMA_MASK
	.align		4
.L_99:
        /*0068*/ 	.byte	0x03, 0x50
        /*006a*/ 	.short	0x0000


	//----- nvinfo : EIATTR_MAXREG_COUNT
	.align		4
        /*006c*/ 	.byte	0x03, 0x1b
        /*006e*/ 	.short	0x00ff


	//----- nvinfo : EIATTR_MERCURY_ISA_VERSION
	.align		4
        /*0070*/ 	.byte	0x03, 0x5f
        /*0072*/ 	.short	0x0101


	//----- nvinfo : EIATTR_VRC_CTA_INIT_COUNT
	.align		4
        /*0074*/ 	.byte	0x02, 0x4a
	.zero		1
	.zero		1


	//----- nvinfo : EIATTR_EXIT_INSTR_OFFSETS
	.align		4
        /*0078*/ 	.byte	0x04, 0x1c
        /*007a*/ 	.short	(.L_101 - .L_100)


	//   ....[0]....
.L_100:
        /*007c*/ 	.word	0x00000070


	//   ....[1]....
        /*0080*/ 	.word	0x00000180


	//----- nvinfo : EIATTR_CBANK_PARAM_SIZE
	.align		4
.L_101:
        /*0084*/ 	.byte	0x03, 0x19
        /*0086*/ 	.short	0x0028


	//----- nvinfo : EIATTR_PARAM_CBANK
	.align		4
        /*0088*/ 	.byte	0x04, 0x0a
        /*008a*/ 	.short	(.L_103 - .L_102)
	.align		4
.L_102:
        /*008c*/ 	.word	index@(.nv.constant0._Z5DeltaPfS_S_S_ii)
        /*0090*/ 	.short	0x0380
        /*0092*/ 	.short	0x0028


	//----- nvinfo : EIATTR_SW_WAR
	.align		4
.L_103:
        /*0094*/ 	.byte	0x04, 0x36
        /*0096*/ 	.short	(.L_105 - .L_104)
.L_104:
        /*0098*/ 	.word	0x00000008
.L_105:


//--------------------- .nv.info._Z9InputDataPfS_i --------------------------
	.section	.nv.info._Z9InputDataPfS_i,"",@"SHT_CUDA_INFO"
	.sectionflags	@""
	.align	4


	//----- nvinfo : EIATTR_CUDA_API_VERSION
	.align		4
        /*0000*/ 	.byte	0x04, 0x37
        /*0002*/ 	.short	(.L_107 - .L_106)
.L_106:
        /*0004*/ 	.word	0x00000082


	//----- nvinfo : EIATTR_KPARAM_INFO
	.align		4
.L_107:
        /*0008*/ 	.byte	0x04, 0x17
        /*000a*/ 	.short	(.L_109 - .L_108)
.L_108:
        /*000c*/ 	.word	0x00000000
        /*0010*/ 	.short	0x0002
        /*0012*/ 	.short	0x0010
        /*0014*/ 	.byte	0x00, 0xf0, 0x11, 0x00


	//----- nvinfo : EIATTR_KPARAM_INFO
	.align		4
.L_109:
        /*0018*/ 	.byte	0x04, 0x17
        /*001a*/ 	.short	(.L_111 - .L_110)
.L_110:
        /*001c*/ 	.word	0x00000000
        /*0020*/ 	.short	0x0001
        /*0022*/ 	.short	0x0008
        /*0024*/ 	.byte	0x00, 0xf5, 0x21, 0x00


	//----- nvinfo : EIATTR_KPARAM_INFO
	.align		4
.L_111:
        /*0028*/ 	.byte	0x04, 0x17
        /*002a*/ 	.short	(.L_113 - .L_112)
.L_112:
        /*002c*/ 	.word	0x00000000
        /*0030*/ 	.short	0x0000
        /*0032*/ 	.short	0x0000
        /*0034*/ 	.byte	0x00, 0xf5, 0x21, 0x00


	//----- nvinfo : EIATTR_SPARSE_MMA_MASK
	.align		4
.L_113:
        /*0038*/ 	.byte	0x03, 0x50
        /*003a*/ 	.short	0x0000


	//----- nvinfo : EIATTR_MAXREG_COUNT
	.align		4
        /*003c*/ 	.byte	0x03, 0x1b
        /*003e*/ 	.short	0x00ff


	//----- nvinfo : EIATTR_MERCURY_ISA_VERSION
	.align		4
        /*0040*/ 	.byte	0x03, 0x5f
        /*0042*/ 	.short	0x0101


	//----- nvinfo : EIATTR_VRC_CTA_INIT_COUNT
	.align		4
        /*0044*/ 	.byte	0x02, 0x4a
	.zero		1
	.zero		1


	//----- nvinfo : EIATTR_EXIT_INSTR_OFFSETS
	.align		4
        /*0048*/ 	.byte	0x04, 0x1c
        /*004a*/ 	.short	(.L_115 - .L_114)


	//   ....[0]....
.L_114:
        /*004c*/ 	.word	0x00000070


	//   ....[1]....
        /*0050*/ 	.word	0x000000f0


	//----- nvinfo : EIATTR_CBANK_PARAM_SIZE
	.align		4
.L_115:
        /*0054*/ 	.byte	0x03, 0x19
        /*0056*/ 	.short	0x0014


	//----- nvinfo : EIATTR_PARAM_CBANK
	.align		4
        /*0058*/ 	.byte	0x04, 0x0a
        /*005a*/ 	.short	(.L_117 - .L_116)
	.align		4
.L_116:
        /*005c*/ 	.word	index@(.nv.constant0._Z9InputDataPfS_i)
        /*0060*/ 	.short	0x0380
        /*0062*/ 	.short	0x0014


	//----- nvinfo : EIATTR_SW_WAR
	.align		4
.L_117:
        /*0064*/ 	.byte	0x04, 0x36
        /*0066*/ 	.short	(.L_119 - .L_118)
.L_118:
        /*0068*/ 	.word	0x00000008
.L_119:


//--------------------- .nv.info._Z14WeightCreationPfi --------------------------
	.section	.nv.info._Z14WeightCreationPfi,"",@"SHT_CUDA_INFO"
	.sectionflags	@""
	.align	4


	//----- nvinfo : EIATTR_CUDA_API_VERSION
	.align		4
        /*0000*/ 	.byte	0x04, 0x37
        /*0002*/ 	.short	(.L_121 - .L_120)
.L_120:
        /*0004*/ 	.word	0x00000082


	//----- nvinfo : EIATTR_KPARAM_INFO
	.align		4
.L_121:
        /*0008*/ 	.byte	0x04, 0x17
        /*000a*/ 	.short	(.L_123 - .L_122)
.L_122:
        /*000c*/ 	.word	0x00000000
        /*0010*/ 	.short	0x0001
        /*0012*/ 	.short	0x0008
        /*0014*/ 	.byte	0x00, 0xf0, 0x11, 0x00


	//----- nvinfo : EIATTR_KPARAM_INFO
	.align		4
.L_123:
        /*0018*/ 	.byte	0x04, 0x17
        /*001a*/ 	.short	(.L_125 - .L_124)
.L_124:
        /*001c*/ 	.word	0x00000000
        /*0020*/ 	.short	0x0000
        /*0022*/ 	.short	0x0000
        /*0024*/ 	.byte	0x00, 0xf5, 0x21, 0x00


	//----- nvinfo : EIATTR_SPARSE_MMA_MASK
	.align		4
.L_125:
        /*0028*/ 	.byte	0x03, 0x50
        /*002a*/ 	.short	0x0000


	//----- nvinfo : EIATTR_MAXREG_COUNT
	.align		4
        /*002c*/ 	.byte	0x03, 0x1b
        /*002e*/ 	.short	0x00ff


	//----- nvinfo : EIATTR_MERCURY_ISA_VERSION
	.align		4
        /*0030*/ 	.byte	0x03, 0x5f
        /*0032*/ 	.short	0x0101


	//----- nvinfo : EIATTR_VRC_CTA_INIT_COUNT
	.align		4
        /*0034*/ 	.byte	0x02, 0x4a
	.zero		1
	.zero		1


	//----- nvinfo : EIATTR_EXIT_INSTR_OFFSETS
	.align		4
        /*0038*/ 	.byte	0x04, 0x1c
        /*003a*/ 	.short	(.L_127 - .L_126)


	//   ....[0]....
.L_126:
        /*003c*/ 	.word	0x00000070


	//   ....[1]....
        /*0040*/ 	.word	0x000001f0


	//----- nvinfo : EIATTR_CRS_STACK_SIZE
	.align		4
.L_127:
        /*0044*/ 	.byte	0x04, 0x1e
        /*0046*/ 	.short	(.L_129 - .L_128)
.L_128:
        /*0048*/ 	.word	0x00000000


	//----- nvinfo : EIATTR_CBANK_PARAM_SIZE
	.align		4
.L_129:
        /*004c*/ 	.byte	0x03, 0x19
        /*004e*/ 	.short	0x000c


	//----- nvinfo : EIATTR_PARAM_CBANK
	.align		4
        /*0050*/ 	.byte	0x04, 0x0a
        /*0052*/ 	.short	(.L_131 - .L_130)
	.align		4
.L_130:
        /*0054*/ 	.word	index@(.nv.constant0._Z14WeightCreationPfi)
        /*0058*/ 	.short	0x0380
        /*005a*/ 	.short	0x000c


	//----- nvinfo : EIATTR_SW_WAR
	.align		4
.L_131:
        /*005c*/ 	.byte	0x04, 0x36
        /*005e*/ 	.short	(.L_133 - .L_132)
.L_132:
        /*0060*/ 	.word	0x00000008
.L_133:


//--------------------- .nv.info._Z7SumfunciiiPfS_i --------------------------
	.section	.nv.info._Z7SumfunciiiPfS_i,"",@"SHT_CUDA_INFO"
	.sectionflags	@""
	.align	4


	//----- nvinfo : EIATTR_CUDA_API_VERSION
	.align		4
        /*0000*/ 	.byte	0x04, 0x37
        /*0002*/ 	.short	(.L_135 - .L_134)
.L_134:
        /*0004*/ 	.word	0x00000082


	//----- nvinfo : EIATTR_KPARAM_INFO
	.align		4
.L_135:
        /*0008*/ 	.byte	0x04, 0x17
        /*000a*/ 	.short	(.L_137 - .L_136)
.L_136:
        /*000c*/ 	.word	0x00000000
        /*0010*/ 	.short	0x0005
        /*0012*/ 	.short	0x0020
        /*0014*/ 	.byte	0x00, 0xf0, 0x11, 0x00


	//----- nvinfo : EIATTR_KPARAM_INFO
	.align		4
.L_137:
        /*0018*/ 	.byte	0x04, 0x17
        /*001a*/ 	.short	(.L_139 - .L_138)
.L_138:
        /*001c*/ 	.word	0x00000000
        /*0020*/ 	.short	0x0004
        /*0022*/ 	.short	0x0018
        /*0024*/ 	.byte	0x00, 0xf5, 0x21, 0x00


	//----- nvinfo : EIATTR_KPARAM_INFO
	.align		4
.L_139:
        /*0028*/ 	.byte	0x04, 0x17
        /*002a*/ 	.short	(.L_141 - .L_140)
.L_140:
        /*002c*/ 	.word	0x00000000
        /*0030*/ 	.short	0x0003
        /*0032*/ 	.short	0x0010
        /*0034*/ 	.byte	0x00, 0xf5, 0x21, 0x00


	//----- nvinfo : EIATTR_KPARAM_INFO
	.align		4
.L_141:
        /*0038*/ 	.byte	0x04, 0x17
        /*003a*/ 	.short	(.L_143 - .L_142)
.L_142:
        /*003c*/ 	.word	0x00000000
        /*0040*/ 	.short	0x0002
        /*0042*/ 	.short	0x0008
        /*0044*/ 	.byte	0x00, 0xf0, 0x11, 0x00


	//----- nvinfo : EIATTR_KPARAM_INFO
	.align		4
.L_143:
        /*0048*/ 	.byte	0x04, 0x17
        /*004a*/ 	.short	(.L_145 - .L_144)
.L_144:
        /*004c*/ 	.word	0x00000000
        /*0050*/ 	.short	0x0001
        /*0052*/ 	.short	0x0004
        /*0054*/ 	.byte	0x00, 0xf0, 0x11, 0x00


	//----- nvinfo : EIATTR_KPARAM_INFO
	.align		4
.L_145:
        /*0058*/ 	.byte	0x04, 0x17
        /*005a*/ 	.short	(.L_147 - .L_146)
.L_146:
        /*005c*/ 	.word	0x00000000
        /*0060*/ 	.short	0x0000
        /*0062*/ 	.short	0x0000
        /*0064*/ 	.byte	0x00, 0xf0, 0x11, 0x00


	//----- nvinfo : EIATTR_SPARSE_MMA_MASK
	.align		4
.L_147:
        /*0068*/ 	.byte	0x03, 0x50
        /*006a*/ 	.short	0x0000


	//----- nvinfo : EIATTR_MAXREG_COUNT
	.align		4
        /*006c*/ 	.byte	0x03, 0x1b
        /*006e*/ 	.short	0x00ff


	//----- nvinfo : EIATTR_MERCURY_ISA_VERSION
	.align		4
        /*0070*/ 	.byte	0x03, 0x5f
        /*0072*/ 	.short	0x0101


	//----- nvinfo : EIATTR_VRC_CTA_INIT_COUNT
	.align		4
        /*0074*/ 	.byte	0x02, 0x4a
	.zero		1
	.zero		1


	//----- nvinfo : EIATTR_EXIT_INSTR_OFFSETS
	.align		4
        /*0078*/ 	.byte	0x04, 0x1c
        /*007a*/ 	.short	(.L_149 - .L_148)


	//   ....[0]....
.L_148:
        /*007c*/ 	.word	0x00000070


	//   ....[1]....
        /*0080*/ 	.word	0x00000ae0


	//----- nvinfo : EIATTR_CRS_STACK_SIZE
	.align		4
.L_149:
        /*0084*/ 	.byte	0x04, 0x1e
        /*0086*/ 	.short	(.L_151 - .L_150)
.L_150:
        /*0088*/ 	.word	0x00000000


	//----- nvinfo : EIATTR_CBANK_PARAM_SIZE
	.align		4
.L_151:
        /*008c*/ 	.byte	0x03, 0x19
        /*008e*/ 	.short	0x0024


	//----- nvinfo : EIATTR_PARAM_CBANK
	.align		4
        /*0090*/ 	.byte	0x04, 0x0a
        /*0092*/ 	.short	(.L_153 - .L_152)
	.align		4
.L_152:
        /*0094*/ 	.word	index@(.nv.constant0._Z7SumfunciiiPfS_i)
        /*0098*/ 	.short	0x0380
        /*009a*/ 	.short	0x0024


	//----- nvinfo : EIATTR_SW_WAR
	.align		4
.L_153:
        /*009c*/ 	.byte	0x04, 0x36
        /*009e*/ 	.short	(.L_155 - .L_154)
.L_154:
        /*00a0*/ 	.word	0x00000008
.L_155:


//--------------------- .nv.callgraph             --------------------------
	.section	.nv.callgraph,"",@"SHT_CUDA_CALLGRAPH"
	.align	4
	.sectionentsize	8
	.align		4
        /*0000*/ 	.word	0x00000000
	.align		4
        /*0004*/ 	.word	0xffffffff
	.align		4
        /*0008*/ 	.word	0x00000000
	.align		4
        /*000c*/ 	.word	0xfffffffe
	.align		4
        /*0010*/ 	.word	0x00000000
	.align		4
        /*0014*/ 	.word	0xfffffffd
	.align		4
        /*0018*/ 	.word	0x00000000
	.align		4
        /*001c*/ 	.word	0xfffffffc


//--------------------- .text._Z6DeltaNiPfS_iiiS_ --------------------------
	.section	.text._Z6DeltaNiPfS_iiiS_,"ax",@progbits
	.align	128
        .global         _Z6DeltaNiPfS_iiiS_
        .type           _Z6DeltaNiPfS_iiiS_,@function
        .size           _Z6DeltaNiPfS_iiiS_,(.L_x_28 - _Z6DeltaNiPfS_iiiS_)
        .other          _Z6DeltaNiPfS_iiiS_,@"STO_CUDA_ENTRY STV_DEFAULT"
_Z6DeltaNiPfS_iiiS_:
.text._Z6DeltaNiPfS_iiiS_:
[----:B------:R-:W-:Y:S01]  /*0000*/  LDC R1, c[0x0][0x37c] ;  /* 0x0000df00ff017b82 */ /* 0x000fe20000000800 */
[----:B------:R-:W0:Y:S01]  /*0010*/  LDCU UR5, c[0x0][0x380] ;  /* 0x00007000ff0577ac */ /* 0x000e220008000800 */
[----:B------:R-:W-:Y:S01]  /*0020*/  HFMA2 R17, -RZ, RZ, 0, 0 ;  /* 0x00000000ff117431 */ /* 0x000fe200000001ff */
[----:B------:R-:W1:Y:S01]  /*0030*/  LDCU.64 UR8, c[0x0][0x358] ;  /* 0x00006b00ff0877ac */ /* 0x000e620008000a00 */
[----:B0-----:R-:W-:-:S09]  /*0040*/  UISETP.GE.AND UP0, UPT, UR5, 0x1, UPT ;  /* 0x000000010500788c */ /* 0x001fd2000bf06270 */
[----:B-1----:R-:W-:Y:S05]  /*0050*/  BRA.U !UP0, `(.L_x_0) ;  /* 0x0000000908307547 */ /* 0x002fea000b800000 */
[----:B------:R-:W0:Y:S08]  /*0060*/  LDC R5, c[0x0][0x39c] ;  /* 0x0000e700ff057b82 */ /* 0x000e300000000800 */
[----:B------:R-:W1:Y:S01]  /*0070*/  LDC.64 R2, c[0x0][0x388] ;  /* 0x0000e200ff027b82 */ /* 0x000e620000000a00 */
[----:B0-----:R-:W-:-:S05]  /*0080*/  IADD3 R5, PT, PT, R5, UR5, RZ ;  /* 0x0000000505057c10 */ /* 0x001fca000fffe0ff */
[----:B-1----:R-:W-:-:S05]  /*0090*/  IMAD.WIDE R2, R5, 0x4, R2 ;  /* 0x0000000405027825 */ /* 0x002fca00078e0202 */
[----:B------:R0:W5:Y:S01]  /*00a0*/  LDG.E R16, desc[UR8][R2.64] ;  /* 0x0000000802107981 */ /* 0x000162000c1e1900 */
[----:B------:R-:W-:Y:S01]  /*00b0*/  UISETP.GE.U32.AND UP1, UPT, UR5, 0x10, UPT ;  /* 0x000000100500788c */ /* 0x000fe2000bf26070 */
[----:B------:R-:W-:Y:S01]  /*00c0*/  MOV R17, RZ ;  /* 0x000000ff00117202 */ /* 0x000fe20000000f00 */
[----:B------:R-:W-:Y:S01]  /*00d0*/  ULOP3.LUT UR6, UR5, 0xf, URZ, 0xc0, !UPT ;  /* 0x0000000f05067892 */ /* 0x000fe2000f8ec0ff */
[----:B------:R-:W-:-:S03]  /*00e0*/  UMOV UR4, URZ ;  /* 0x000000ff00047c82 */ /* 0x000fc60008000000 */
[----:B------:R-:W-:-:S03]  /*00f0*/  UISETP.NE.AND UP0, UPT, UR6, URZ, UPT ;  /* 0x000000ff0600728c */ /* 0x000fc6000bf05270 */
[----:B0-----:R-:W-:Y:S08]  /*0100*/  BRA.U !UP1, `(.L_x_1) ;  /* 0x0000000109ec7547 */ /* 0x001ff0000b800000 */
[----:B------:R-:W0:Y:S01]  /*0110*/  LDCU UR10, c[0x0][0x398] ;  /* 0x00007300ff0a77ac */ /* 0x000e220008000800 */
[----:B------:R-:W-:Y:S01]  /*0120*/  HFMA2 R17, -RZ, RZ, 0, 0 ;  /* 0x00000000ff117431 */ /* 0x000fe200000001ff */
[----:B------:R-:W-:-:S04]  /*0130*/  ULOP3.LUT UR4, UR5, 0x7ffffff0, URZ, 0xc0, !UPT ;  /* 0x7ffffff005047892 */ /* 0x000fc8000f8ec0ff */
[----:B------:R-:W-:Y:S01]  /*0140*/  UIADD3 UR7, UPT, UPT, -UR4, URZ, URZ ;  /* 0x000000ff04077290 */ /* 0x000fe2000fffe1ff */
[----:B0-----:R-:W-:-:S11]  /*0150*/  MOV R0, UR10 ;  /* 0x0000000a00007c02 */ /* 0x001fd60008000f00 */
.L_x_2:
[----:B------:R-:W0:Y:S08]  /*0160*/  LDC.64 R2, c[0x0][0x390] ;  /* 0x0000e400ff027b82 */ /* 0x000e300000000a00 */
[----:B------:R-:W1:Y:S01]  /*0170*/  LDC R19, c[0x0][0x3a0] ;  /* 0x0000e800ff137b82 */ /* 0x000e620000000800 */
[----:B0-----:R-:W-:-:S05]  /*0180*/  IMAD.WIDE R2, R0, 0x4, R2 ;  /* 0x0000000400027825 */ /* 0x001fca00078e0202 */
[----:B------:R0:W2:Y:S01]  /*0190*/  LDG.E R18, desc[UR8][R2.64] ;  /* 0x0000000802127981 */ /* 0x0000a2000c1e1900 */
[----:B-1----:R-:W-:-:S04]  /*01a0*/  IMAD.WIDE R28, R19, 0x4, R2 ;  /* 0x00000004131c7825 */ /* 0x002fc800078e0202 */
[C---:B------:R-:W-:Y:S02]  /*01b0*/  IMAD.WIDE R26, R19.reuse, 0x4, R28 ;  /* 0x00000004131a7825 */ /* 0x040fe400078e021c */
[----:B------:R-:W3:Y:S02]  /*01c0*/  LDG.E R29, desc[UR8][R28.64] ;  /* 0x000000081c1d7981 */ /* 0x000ee4000c1e1900 */
[C---:B------:R-:W-:Y:S02]  /*01d0*/  IMAD.WIDE R12, R19.reuse, 0x4, R26 ;  /* 0x00000004130c7825 */ /* 0x040fe400078e021a */
[----:B------:R-:W4:Y:S02]  /*01e0*/  LDG.E R27, desc[UR8][R26.64] ;  /* 0x000000081a1b7981 */ /* 0x000f24000c1e1900 */
[C---:B------:R-:W-:Y:S02]  /*01f0*/  IMAD.WIDE R14, R19.reuse, 0x4, R12 ;  /* 0x00000004130e7825 */ /* 0x040fe400078e020c */
[----:B------:R-:W4:Y:S04]  /*0200*/  LDG.E R25, desc[UR8][R12.64] ;  /* 0x000000080c197981 */ /* 0x000f28000c1e1900 */
[----:B------:R-:W4:Y:S01]  /*0210*/  LDG.E R23, desc[UR8][R14.64] ;  /* 0x000000080e177981 */ /* 0x000f22000c1e1900 */
[----:B------:R-:W-:-:S05]  /*0220*/  IMAD.WIDE R4, R19, 0x4, R14 ;  /* 0x0000000413047825 */ /* 0x000fca00078e020e */
[----:B------:R-:W4:Y:S01]  /*0230*/  LDG.E R21, desc[UR8][R4.64] ;  /* 0x0000000804157981 */ /* 0x000f22000c1e1900 */
[----:B0-----:R-:W-:-:S05]  /*0240*/  IMAD.WIDE R2, R19, 0x4, R4 ;  /* 0x0000000413027825 */ /* 0x001fca00078e0204 */
[----:B------:R0:W4:Y:S01]  /*0250*/  LDG.E R20, desc[UR8][R2.64] ;  /* 0x0000000802147981 */ /* 0x000122000c1e1900 */
[----:B------:R-:W-:-:S05]  /*0260*/  IMAD.WIDE R10, R19, 0x4, R2 ;  /* 0x00000004130a7825 */ /* 0x000fca00078e0202 */
[----:B------:R-:W4:Y:S01]  /*0270*/  LDG.E R22, desc[UR8][R10.64] ;  /* 0x000000080a167981 */ /* 0x000f22000c1e1900 */
[----:B------:R-:W-:-:S04]  /*0280*/  IMAD.WIDE R6, R19, 0x4, R10 ;  /* 0x0000000413067825 */ /* 0x000fc800078e020a */
[C---:B------:R-:W-:Y:S02]  /*0290*/  IMAD.WIDE R8, R19.reuse, 0x4, R6 ;  /* 0x0000000413087825 */ /* 0x040fe400078e0206 */
[----:B------:R-:W4:Y:S02]  /*02a0*/  LDG.E R7, desc[UR8][R6.64] ;  /* 0x0000000806077981 */ /* 0x000f24000c1e1900 */
[C---:B0-----:R-:W-:Y:S02]  /*02b0*/  IMAD.WIDE R2, R19.reuse, 0x4, R8 ;  /* 0x0000000413027825 */ /* 0x041fe400078e0208 */
[----:B------:R-:W4:Y:S02]  /*02c0*/  LDG.E R9, desc[UR8][R8.64] ;  /* 0x0000000808097981 */ /* 0x000f24000c1e1900 */
[C---:B------:R-:W-:Y:S02]  /*02d0*/  IMAD.WIDE R4, R19.reuse, 0x4, R2 ;  /* 0x0000000413047825 */ /* 0x040fe400078e0202 */
[----:B------:R0:W4:Y:S04]  /*02e0*/  LDG.E R24, desc[UR8][R2.64] ;  /* 0x0000000802187981 */ /* 0x000128000c1e1900 */
[----:B------:R-:W4:Y:S01]  /*02f0*/  LDG.E R26, desc[UR8][R4.64] ;  /* 0x00000008041a7981 */ /* 0x000f22000c1e1900 */
[----:B------:R-:W-:-:S04]  /*0300*/  IMAD.WIDE R12, R19, 0x4, R4 ;  /* 0x00000004130c7825 */ /* 0x000fc800078e0204 */
[C---:B------:R-:W-:Y:S02]  /*0310*/  IMAD.WIDE R14, R19.reuse, 0x4, R12 ;  /* 0x00000004130e7825 */ /* 0x040fe400078e020c */
[----:B------:R-:W4:Y:S02]  /*0320*/  LDG.E R13, desc[UR8][R12.64] ;  /* 0x000000080c0d7981 */ /* 0x000f24000c1e1900 */
[C---:B0-----:R-:W-:Y:S02]  /*0330*/  IMAD.WIDE R2, R19.reuse, 0x4, R14 ;  /* 0x0000000413027825 */ /* 0x041fe400078e020e */
[----:B------:R-:W4:Y:S02]  /*0340*/  LDG.E R15, desc[UR8][R14.64] ;  /* 0x000000080e0f7981 */ /* 0x000f24000c1e1900 */
[----:B------:R-:W-:Y:S02]  /*0350*/  IMAD.WIDE R10, R19, 0x4, R2 ;  /* 0x00000004130a7825 */ /* 0x000fe400078e0202 */
[----:B------:R-:W4:Y:S04]  /*0360*/  LDG.E R28, desc[UR8][R2.64] ;  /* 0x00000008021c7981 */ /* 0x000f28000c1e1900 */
[----:B------:R-:W4:Y:S01]  /*0370*/  LDG.E R11, desc[UR8][R10.64] ;  /* 0x000000080a0b7981 */ /* 0x000f22000c1e1900 */
[----:B------:R-:W-:-:S04]  /*0380*/  UIADD3 UR7, UPT, UPT, UR7, 0x10, URZ ;  /* 0x0000001007077890 */ /* 0x000fc8000fffe0ff */
[----:B------:R-:W-:Y:S01]  /*0390*/  UISETP.NE.AND UP1, UPT, UR7, URZ, UPT ;  /* 0x000000ff0700728c */ /* 0x000fe2000bf25270 */
[----:B------:R-:W-:Y:S01]  /*03a0*/  LEA R0, R19, R0, 0x4 ;  /* 0x0000000013007211 */ /* 0x000fe200078e20ff */
[----:B--2--5:R-:W-:-:S04]  /*03b0*/  FFMA R18, R16, R18, R17 ;  /* 0x0000001210127223 */ /* 0x024fc80000000011 */
[----:B---3--:R-:W-:-:S04]  /*03c0*/  FFMA R18, R16, R29, R18 ;  /* 0x0000001d10127223 */ /* 0x008fc80000000012 */
[----:B----4-:R-:W-:-:S04]  /*03d0*/  FFMA R18, R16, R27, R18 ;  /* 0x0000001b10127223 */ /* 0x010fc80000000012 */
[----:B------:R-:W-:-:S04]  /*03e0*/  FFMA R18, R16, R25, R18 ;  /* 0x0000001910127223 */ /* 0x000fc80000000012 */
        /* <DEDUP_REMOVED lines=11> */
[----:B------:R-:W-:Y:S01]  /*04a0*/  FFMA R17, R16, R11, R28 ;  /* 0x0000000b10117223 */ /* 0x000fe2000000001c */
[----:B------:R-:W-:Y:S06]  /*04b0*/  BRA.U UP1, `(.L_x_2) ;  /* 0xfffffffd01287547 */ /* 0x000fec000b83ffff */
.L_x_1:
[----:B------:R-:W-:Y:S05]  /*04c0*/  BRA.U !UP0, `(.L_x_0) ;  /* 0x0000000508147547 */ /* 0x000fea000b800000 */
[----:B------:R-:W-:Y:S02]  /*04d0*/  UISETP.GE.U32.AND UP0, UPT, UR6, 0x8, UPT ;  /* 0x000000080600788c */ /* 0x000fe4000bf06070 */
[----:B------:R-:W-:-:S04]  /*04e0*/  ULOP3.LUT UR7, UR5, 0x7, URZ, 0xc0, !UPT ;  /* 0x0000000705077892 */ /* 0x000fc8000f8ec0ff */
[----:B------:R-:W-:-:S03]  /*04f0*/  UISETP.NE.AND UP1, UPT, UR7, URZ, UPT ;  /* 0x000000ff0700728c */ /* 0x000fc6000bf25270 */
[----:B------:R-:W-:Y:S08]  /*0500*/  BRA.U !UP0, `(.L_x_3) ;  /* 0x0000000108747547 */ /* 0x000ff0000b800000 */
[----:B------:R-:W0:Y:S08]  /*0510*/  LDC R19, c[0x0][0x3a0] ;  /* 0x0000e800ff137b82 */ /* 0x000e300000000800 */
[----:B------:R-:W0:Y:S08]  /*0520*/  LDC R5, c[0x0][0x398] ;  /* 0x0000e600ff057b82 */ /* 0x000e300000000800 */
[----:B------:R-:W1:Y:S01]  /*0530*/  LDC.64 R2, c[0x0][0x390] ;  /* 0x0000e400ff027b82 */ /* 0x000e620000000a00 */
[----:B0-----:R-:W-:-:S04]  /*0540*/  IMAD R5, R19, UR4, R5 ;  /* 0x0000000413057c24 */ /* 0x001fc8000f8e0205 */
[----:B-1----:R-:W-:-:S04]  /*0550*/  IMAD.WIDE R2, R5, 0x4, R2 ;  /* 0x0000000405027825 */ /* 0x002fc800078e0202 */
[C---:B------:R-:W-:Y:S02]  /*0560*/  IMAD.WIDE R4, R19.reuse, 0x4, R2 ;  /* 0x0000000413047825 */ /* 0x040fe400078e0202 */
[----:B------:R-:W2:Y:S02]  /*0570*/  LDG.E R2, desc[UR8][R2.64] ;  /* 0x0000000802027981 */ /* 0x000ea4000c1e1900 */
[C---:B------:R-:W-:Y:S02]  /*0580*/  IMAD.WIDE R6, R19.reuse, 0x4, R4 ;  /* 0x0000000413067825 */ /* 0x040fe400078e0204 */
[----:B------:R-:W3:Y:S02]  /*0590*/  LDG.E R4, desc[UR8][R4.64] ;  /* 0x0000000804047981 */ /* 0x000ee4000c1e1900 */
[C---:B------:R-:W-:Y:S02]  /*05a0*/  IMAD.WIDE R8, R19.reuse, 0x4, R6 ;  /* 0x0000000413087825 */ /* 0x040fe400078e0206 */
[----:B------:R-:W4:Y:S02]  /*05b0*/  LDG.E R6, desc[UR8][R6.64] ;  /* 0x0000000806067981 */ /* 0x000f24000c1e1900 */
[----:B------:R-:W-:-:S02]  /*05c0*/  IMAD.WIDE R10, R19, 0x4, R8 ;  /* 0x00000004130a7825 */ /* 0x000fc400078e0208 */
[----:B------:R-:W4:Y:S02]  /*05d0*/  LDG.E R8, desc[UR8][R8.64] ;  /* 0x0000000808087981 */ /* 0x000f24000c1e1900 */
[C---:B------:R-:W-:Y:S02]  /*05e0*/  IMAD.WIDE R12, R19.reuse, 0x4, R10 ;  /* 0x00000004130c7825 */ /* 0x040fe400078e020a */
[----:B------:R-:W4:Y:S02]  /*05f0*/  LDG.E R10, desc[UR8][R10.64] ;  /* 0x000000080a0a7981 */ /* 0x000f24000c1e1900 */
[C---:B------:R-:W-:Y:S02]  /*0600*/  IMAD.WIDE R14, R19.reuse, 0x4, R12 ;  /* 0x00000004130e7825 */ /* 0x040fe400078e020c */
[----:B------:R-:W4:Y:S02]  /*0610*/  LDG.E R12, desc[UR8][R12.64] ;  /* 0x000000080c0c7981 */ /* 0x000f24000c1e1900 */
[----:B------:R-:W-:-:S02]  /*0620*/  IMAD.WIDE R18, R19, 0x4, R14 ;  /* 0x0000000413127825 */ /* 0x000fc400078e020e */
[----:B------:R-:W4:Y:S04]  /*0630*/  LDG.E R14, desc[UR8][R14.64] ;  /* 0x000000080e0e7981 */ /* 0x000f28000c1e1900 */
[----:B------:R-:W4:Y:S01]  /*0640*/  LDG.E R18, desc[UR8][R18.64] ;  /* 0x0000000812127981 */ /* 0x000f22000c1e1900 */
[----:B------:R-:W-:Y:S01]  /*0650*/  UIADD3 UR4, UPT, UPT, UR4, 0x8, URZ ;  /* 0x0000000804047890 */ /* 0x000fe2000fffe0ff */
[----:B--2--5:R-:W-:-:S04]  /*0660*/  FFMA R17, R16, R2, R17 ;  /* 0x0000000210117223 */ /* 0x024fc80000000011 */
[----:B---3--:R-:W-:-:S04]  /*0670*/  FFMA R17, R16, R4, R17 ;  /* 0x0000000410117223 */ /* 0x008fc80000000011 */
[----:B----4-:R-:W-:-:S04]  /*0680*/  FFMA R17, R16, R6, R17 ;  /* 0x0000000610117223 */ /* 0x010fc80000000011 */
[----:B------:R-:W-:-:S04]  /*0690*/  FFMA R17, R16, R8, R17 ;  /* 0x0000000810117223 */ /* 0x000fc80000000011 */
[----:B------:R-:W-:-:S04]  /*06a0*/  FFMA R17, R16, R10, R17 ;  /* 0x0000000a10117223 */ /* 0x000fc80000000011 */
[----:B------:R-:W-:-:S04]  /*06b0*/  FFMA R17, R16, R12, R17 ;  /* 0x0000000c10117223 */ /* 0x000fc80000000011 */
[----:B------:R-:W-:-:S04]  /*06c0*/  FFMA R17, R16, R14, R17 ;  /* 0x0000000e10117223 */ /* 0x000fc80000000011 */
[----:B------:R-:W-:-:S07]  /*06d0*/  FFMA R17, R16, R18, R17 ;  /* 0x0000001210117223 */ /* 0x000fce0000000011 */
.L_x_3:
        /* <DEDUP_REMOVED lines=14> */
[----:B------:R-:W-:Y:S02]  /*07c0*/  IMAD.WIDE R8, R9, 0x4, R6 ;  /* 0x0000000409087825 */ /* 0x000fe400078e0206 */
[----:B------:R-:W4:Y:S04]  /*07d0*/  LDG.E R6, desc[UR8][R6.64] ;  /* 0x0000000806067981 */ /* 0x000f28000c1e1900 */
[----:B------:R-:W4:Y:S01]  /*07e0*/  LDG.E R8, desc[UR8][R8.64] ;  /* 0x0000000808087981 */ /* 0x000f22000c1e1900 */
[----:B------:R-:W-:Y:S01]  /*07f0*/  UIADD3 UR4, UPT, UPT, UR4, 0x4, URZ ;  /* 0x0000000404047890 */ /* 0x000fe2000fffe0ff */
[----:B--2--5:R-:W-:-:S04]  /*0800*/  FFMA R17, R16, R2, R17 ;  /* 0x0000000210117223 */ /* 0x024fc80000000011 */
[----:B---3--:R-:W-:-:S04]  /*0810*/  FFMA R17, R16, R4, R17 ;  /* 0x0000000410117223 */ /* 0x008fc80000000011 */
[----:B----4-:R-:W-:-:S04]  /*0820*/  FFMA R17, R16, R6, R17 ;  /* 0x0000000610117223 */ /* 0x010fc80000000011 */
[----:B------:R-:W-:-:S07]  /*0830*/  FFMA R17, R16, R8, R17 ;  /* 0x0000000810117223 */ /* 0x000fce0000000011 */
.L_x_4:
[----:B------:R-:W-:Y:S05]  /*0840*/  BRA.U !UP1, `(.L_x_0) ;  /* 0x0000000109347547 */ /* 0x000fea000b800000 */
[----:B------:R-:W0:Y:S01]  /*0850*/  LDCU UR7, c[0x0][0x3a0] ;  /* 0x00007400ff0777ac */ /* 0x000e220008000800 */
[----:B------:R-:W1:Y:S01]  /*0860*/  LDC.64 R4, c[0x0][0x390] ;  /* 0x0000e400ff047b82 */ /* 0x000e620000000a00 */
[----:B------:R-:W0:Y:S01]  /*0870*/  LDCU UR6, c[0x0][0x398] ;  /* 0x00007300ff0677ac */ /* 0x000e220008000800 */
[----:B------:R-:W-:Y:S02]  /*0880*/  UIADD3 UR5, UPT, UPT, -UR5, URZ, URZ ;  /* 0x000000ff05057290 */ /* 0x000fe4000fffe1ff */
[----:B0-----:R-:W-:-:S06]  /*0890*/  UIMAD UR4, UR4, UR7, UR6 ;  /* 0x00000007040472a4 */ /* 0x001fcc000f8e0206 */
[----:B------:R-:W-:-:S07]  /*08a0*/  MOV R7, UR4 ;  /* 0x0000000400077c02 */ /* 0x000fce0008000f00 */
.L_x_5:
[----:B-1----:R-:W-:-:S06]  /*08b0*/  IMAD.WIDE R2, R7, 0x4, R4 ;  /* 0x0000000407027825 */ /* 0x002fcc00078e0204 */
[----:B------:R-:W2:Y:S01]  /*08c0*/  LDG.E R2, desc[UR8][R2.64] ;  /* 0x0000000802027981 */ /* 0x000ea2000c1e1900 */
[----:B------:R-:W-:Y:S01]  /*08d0*/  UIADD3 UR5, UPT, UPT, UR5, 0x1, URZ ;  /* 0x0000000105057890 */ /* 0x000fe2000fffe0ff */
[----:B------:R-:W-:-:S03]  /*08e0*/  IADD3 R7, PT, PT, R7, UR7, RZ ;  /* 0x0000000707077c10 */ /* 0x000fc6000fffe0ff */
[----:B------:R-:W-:Y:S01]  /*08f0*/  UISETP.NE.AND UP0, UPT, UR5, URZ, UPT ;  /* 0x000000ff0500728c */ /* 0x000fe2000bf05270 */
[----:B--2--5:R-:W-:-:S08]  /*0900*/  FFMA R17, R16, R2, R17 ;  /* 0x0000000210117223 */ /* 0x024fd00000000011 */
[----:B------:R-:W-:Y:S05]  /*0910*/  BRA.U UP0, `(.L_x_5) ;  /* 0xfffffffd00e47547 */ /* 0x000fea000b83ffff */
.L_x_0:
[----:B------:R-:W-:Y:S01]  /*0920*/  S2UR UR4, SR_CTAID.X ;  /* 0x00000000000479c3 */ /* 0x000fe20000002500 */
[----:B------:R-:W0:Y:S07]  /*0930*/  LDCU UR5, c[0x0][0x370] ;  /* 0x00006e00ff0577ac */ /* 0x000e2e0008000800 */
[----:B------:R-:W0:Y:S08]  /*0940*/  S2UR UR6, SR_CTAID.Y ;  /* 0x00000000000679c3 */ /* 0x000e300000002600 */
[----:B------:R-:W1:Y:S08]  /*0950*/  LDC R7, c[0x0][0x39c] ;  /* 0x0000e700ff077b82 */ /* 0x000e700000000800 */
[----:B------:R-:W1:Y:S08]  /*0960*/  LDC R0, c[0x0][0x3a0] ;  /* 0x0000e800ff007b82 */ /* 0x000e700000000800 */
[----:B------:R-:W2:Y:S01]  /*0970*/  LDC.64 R2, c[0x0][0x3a8] ;  /* 0x0000ea00ff027b82 */ /* 0x000ea20000000a00 */
[----:B0-----:R-:W-:-:S07]  /*0980*/  UIMAD UR4, UR5, UR6, UR4 ;  /* 0x00000006050472a4 */ /* 0x001fce000f8e0204 */
[----:B------:R-:W0:Y:S01]  /*0990*/  LDC.64 R4, c[0x0][0x388] ;  /* 0x0000e200ff047b82 */ /* 0x000e220000000a00 */
[----:B-1----:R-:W-:-:S05]  /*09a0*/  IADD3 R7, PT, PT, -R0, UR4, R7 ;  /* 0x0000000400077c10 */ /* 0x002fca000fffe107 */
[----:B--2---:R-:W-:-:S06]  /*09b0*/  IMAD.WIDE R2, R7, 0x4, R2 ;  /* 0x0000000407027825 */ /* 0x004fcc00078e0202 */
[----:B------:R-:W2:Y:S01]  /*09c0*/  LDG.E R2, desc[UR8][R2.64] ;  /* 0x0000000802027981 */ /* 0x000ea2000c1e1900 */
[----:B0-----:R-:W-:-:S04]  /*09d0*/  IMAD.WIDE R4, R7, 0x4, R4 ;  /* 0x0000000407047825 */ /* 0x001fc800078e0204 */
[----:B--2---:R-:W-:-:S04]  /*09e0*/  FADD R9, -R2, 1 ;  /* 0x3f80000002097421 */ /* 0x004fc80000000100 */
[----:B------:R-:W-:-:S04]  /*09f0*/  FMUL R0, R2, R9 ;  /* 0x0000000902007220 */ /* 0x000fc80000400000 */
[----:B------:R-:W-:-:S05]  /*0a00*/  FMUL R17, R0, R17 ;  /* 0x0000001100117220 */ /* 0x000fca0000400000 */
[----:B------:R-:W-:Y:S01]  /*0a10*/  STG.E desc[UR8][R4.64], R17 ;  /* 0x0000001104007986 */ /* 0x000fe2000c101908 */
[----:B------:R-:W-:Y:S05]  /*0a20*/  EXIT ;  /* 0x000000000000794d */ /* 0x000fea0003800000 */
.L_x_6:
[----:B------:R-:W-:-:S00]  /*0a30*/  BRA `(.L_x_6) ;  /* 0xfffffffc00fc7947 */ /* 0x000fc0000383ffff */
[----:B------:R-:W-:-:S00]  /*0a40*/  NOP ;  /* 0x0000000000007918 */ /* 0x000fc00000000000 */
        /* <DEDUP_REMOVED lines=11> */
.L_x_28:


//--------------------- .text._Z6DeltawiPfiS_S_iiS_ --------------------------
	.section	.text._Z6DeltawiPfiS_S_iiS_,"ax",@progbits
	.align	128
        .global         _Z6DeltawiPfiS_S_iiS_
        .type           _Z6DeltawiPfiS_S_iiS_,@function
        .size           _Z6DeltawiPfiS_S_iiS_,(.L_x_29 - _Z6DeltawiPfiS_S_iiS_)
        .other          _Z6DeltawiPfiS_S_iiS_,@"STO_CUDA_ENTRY STV_DEFAULT"
_Z6DeltawiPfiS_S_iiS_:
.text._Z6DeltawiPfiS_S_iiS_:
[----:B------:R-:W-:Y:S08]  /*0000*/  LDC R1, c[0x0][0x37c] ;  /* 0x0000df00ff017b82 */ /* 0x000ff00000000800 */
[----:B------:R-:W-:Y:S01]  /*0010*/  S2UR UR4, SR_CTAID.X ;  /* 0x00000000000479c3 */ /* 0x000fe20000002500 */
[----:B------:R-:W0:Y:S07]  /*0020*/  LDCU UR6, c[0x0][0x370] ;  /* 0x00006e00ff0677ac */ /* 0x000e2e0008000800 */
[----:B------:R-:W0:Y:S08]  /*0030*/  S2UR UR5, SR_CTAID.Y ;  /* 0x00000000000579c3 */ /* 0x000e300000002600 */
[----:B------:R-:W1:Y:S01]  /*0040*/  LDC R0, c[0x0][0x380] ;  /* 0x0000e000ff007b82 */ /* 0x000e620000000800 */
[----:B0-----:R-:W-:-:S06]  /*0050*/  UIMAD UR4, UR5, UR6, UR4 ;  /* 0x00000006050472a4 */ /* 0x001fcc000f8e0204 */
[----:B-1----:R-:W-:-:S13]  /*0060*/  ISETP.LE.AND P0, PT, R0, UR4, PT ;  /* 0x0000000400007c0c */ /* 0x002fda000bf03270 */
[----:B------:R-:W-:Y:S05]  /*0070*/  @P0 EXIT ;  /* 0x000000000000094d */ /* 0x000fea0003800000 */
[----:B------:R-:W0:Y:S01]  /*0080*/  LDC.64 R8, c[0x0][0x3a8] ;  /* 0x0000ea00ff087b82 */ /* 0x000e220000000a00 */
[----:B------:R-:W1:Y:S07]  /*0090*/  LDCU.64 UR6, c[0x0][0x358] ;  /* 0x00006b00ff0677ac */ /* 0x000e6e0008000a00 */
[----:B------:R-:W2:Y:S08]  /*00a0*/  LDC.64 R2, c[0x0][0x388] ;  /* 0x0000e200ff027b82 */ /* 0x000eb00000000a00 */
[----:B------:R-:W3:Y:S08]  /*00b0*/  LDC R11, c[0x0][0x390] ;  /* 0x0000e400ff0b7b82 */ /* 0x000ef00000000800 */
[----:B------:R-:W3:Y:S01]  /*00c0*/  LDC.64 R4, c[0x0][0x398] ;  /* 0x0000e600ff047b82 */ /* 0x000ee20000000a00 */
[----:B0-----:R-:W-:-:S02]  /*00d0*/  IADD3 R0, PT, PT, R8, UR4, RZ ;  /* 0x0000000408007c10 */ /* 0x001fc4000fffe0ff */
[----:B------:R-:W-:-:S05]  /*00e0*/  IADD3 R9, PT, PT, R9, UR4, RZ ;  /* 0x0000000409097c10 */ /* 0x000fca000fffe0ff */
[----:B------:R-:W0:Y:S01]  /*00f0*/  LDC.64 R6, c[0x0][0x3a0] ;  /* 0x0000e800ff067b82 */ /* 0x000e220000000a00 */
[----:B--2---:R-:W-:-:S05]  /*0100*/  IMAD.WIDE R2, R0, 0x4, R2 ;  /* 0x0000000400027825 */ /* 0x004fca00078e0202 */
[----:B-1----:R-:W2:Y:S01]  /*0110*/  LDG.E R15, desc[UR6][R2.64] ;  /* 0x00000006020f7981 */ /* 0x002ea2000c1e1900 */
[----:B------:R-:W-:Y:S01]  /*0120*/  UMOV UR5, 0x3fd33333 ;  /* 0x3fd3333300057882 */ /* 0x000fe20000000000 */
[----:B------:R-:W1:Y:S01]  /*0130*/  LDC.64 R12, c[0x0][0x3b0] ;  /* 0x0000ec00ff0c7b82 */ /* 0x000e620000000a00 */
[----:B---3--:R-:W-:-:S06]  /*0140*/  IMAD.WIDE R4, R11, 0x4, R4 ;  /* 0x000000040b047825 */ /* 0x008fcc00078e0204 */
[----:B------:R-:W3:Y:S01]  /*0150*/  LDG.E R4, desc[UR6][R4.64] ;  /* 0x0000000604047981 */ /* 0x000ee2000c1e1900 */
[----:B0-----:R-:W-:-:S06]  /*0160*/  IMAD.WIDE R6, R9, 0x4, R6 ;  /* 0x0000000409067825 */ /* 0x001fcc00078e0206 */
[----:B------:R-:W3:Y:S01]  /*0170*/  LDG.E R7, desc[UR6][R6.64] ;  /* 0x0000000606077981 */ /* 0x000ee2000c1e1900 */
[----:B------:R-:W-:Y:S01]  /*0180*/  UMOV UR4, 0x33333333 ;  /* 0x3333333300047882 */ /* 0x000fe20000000000 */
[----:B--2---:R-:W0:Y:S01]  /*0190*/  F2F.F64.F32 R10, R15 ;  /* 0x0000000f000a7310 */ /* 0x004e220000201800 */
[----:B---3--:R-:W-:-:S07]  /*01a0*/  FMUL R14, R4, R7 ;  /* 0x00000007040e7220 */ /* 0x008fce0000400000 */
[----:B------:R-:W2:Y:S01]  /*01b0*/  F2F.F64.F32 R8, R14 ;  /* 0x0000000e00087310 */ /* 0x000ea20000201800 */
[----:B0-----:R-:W-:-:S08]  /*01c0*/  DMUL R10, R10, UR4 ;  /* 0x000000040a0a7c28 */ /* 0x001fd00008000000 */
[----:B--2---:R-:W-:-:S10]  /*01d0*/  DFMA R8, R8, 0.5, R10 ;  /* 0x3fe000000808782b */ /* 0x004fd4000000000a */
[----:B------:R-:W0:Y:S01]  /*01e0*/  F2F.F32.F64 R9, R8 ;  /* 0x0000000800097310 */ /* 0x000e220000301000 */
[----:B-1----:R-:W-:Y:S01]  /*01f0*/  IMAD.WIDE R10, R0, 0x4, R12 ;  /* 0x00000004000a7825 */ /* 0x002fe200078e020c */
[----:B0-----:R-:W-:Y:S04]  /*0200*/  STG.E desc[UR6][R2.64], R9 ;  /* 0x0000000902007986 */ /* 0x001fe8000c101906 */
[----:B------:R-:W2:Y:S02]  /*0210*/  LDG.E R0, desc[UR6][R10.64] ;  /* 0x000000060a007981 */ /* 0x000ea4000c1e1900 */
[----:B--2---:R-:W-:-:S05]  /*0220*/  FADD R5, R9, R0 ;  /* 0x0000000009057221 */ /* 0x004fca0000000000 */
[----:B------:R-:W-:Y:S01]  /*0230*/  STG.E desc[UR6][R10.64], R5 ;  /* 0x000000050a007986 */ /* 0x000fe2000c101906 */
[----:B------:R-:W-:Y:S05]  /*0240*/  EXIT ;  /* 0x000000000000794d */ /* 0x000fea0003800000 */
.L_x_7:
        /* <DEDUP_REMOVED lines=11> */
.L_x_29:


//--------------------- .text._Z5DeltaPfS_S_S_ii  --------------------------
	.section	.text._Z5DeltaPfS_S_S_ii,"ax",@progbits
	.align	128
        .global         _Z5DeltaPfS_S_S_ii
        .type           _Z5DeltaPfS_S_S_ii,@function
        .size           _Z5DeltaPfS_S_S_ii,(.L_x_30 - _Z5DeltaPfS_S_S_ii)
        .other          _Z5DeltaPfS_S_S_ii,@"STO_CUDA_ENTRY STV_DEFAULT"
_Z5DeltaPfS_S_S_ii:
.text._Z5DeltaPfS_S_S_ii:
[----:B------:R-:W-:Y:S01]  /*0000*/  LDC R1, c[0x0][0x37c] ;  /* 0x0000df00ff017b82 */ /* 0x000fe20000000800 */
[----:B------:R-:W0:Y:S07]  /*0010*/  S2R R9, SR_CTAID.Y ;  /* 0x0000000000097919 */ /* 0x000e2e0000002600 */
[----:B------:R-:W0:Y:S01]  /*0020*/  S2UR UR4, SR_CTAID.X ;  /* 0x00000000000479c3 */ /* 0x000e220000002500 */
[----:B------:R-:W1:Y:S07]  /*0030*/  LDCU UR5, c[0x0][0x3a4] ;  /* 0x00007480ff0577ac */ /* 0x000e6e0008000800 */
[----:B------:R-:W0:Y:S02]  /*0040*/  LDC R0, c[0x0][0x370] ;  /* 0x0000dc00ff007b82 */ /* 0x000e240000000800 */
[----:B0-----:R-:W-:-:S05]  /*0050*/  IMAD R9, R9, R0, UR4 ;  /* 0x0000000409097e24 */ /* 0x001fca000f8e0200 */
[----:B-1----:R-:W-:-:S13]  /*0060*/  ISETP.GE.AND P0, PT, R9, UR5, PT ;  /* 0x0000000509007c0c */ /* 0x002fda000bf06270 */
[----:B------:R-:W-:Y:S05]  /*0070*/  @P0 EXIT ;  /* 0x000000000000094d */ /* 0x000fea0003800000 */
[----:B------:R-:W0:Y:S01]  /*0080*/  LDC R0, c[0x0][0x3a0] ;  /* 0x0000e800ff007b82 */ /* 0x000e220000000800 */
[----:B------:R-:W1:Y:S07]  /*0090*/  LDCU.64 UR4, c[0x0][0x358] ;  /* 0x00006b00ff0477ac */ /* 0x000e6e0008000a00 */
[----:B------:R-:W2:Y:S08]  /*00a0*/  LDC.64 R4, c[0x0][0x390] ;  /* 0x0000e400ff047b82 */ /* 0x000eb00000000a00 */
[----:B------:R-:W3:Y:S01]  /*00b0*/  LDC.64 R2, c[0x0][0x388] ;  /* 0x0000e200ff027b82 */ /* 0x000ee20000000a00 */
[----:B0-----:R-:W-:-:S05]  /*00c0*/  IADD3 R7, PT, PT, R9, R0, RZ ;  /* 0x0000000009077210 */ /* 0x001fca0007ffe0ff */
[----:B--2---:R-:W-:Y:S02]  /*00d0*/  IMAD.WIDE R4, R7, 0x4, R4 ;  /* 0x0000000407047825 */ /* 0x004fe400078e0204 */
[----:B------:R-:W0:Y:S04]  /*00e0*/  LDC.64 R6, c[0x0][0x398] ;  /* 0x0000e600ff067b82 */ /* 0x000e280000000a00 */
[----:B-1----:R-:W2:Y:S01]  /*00f0*/  LDG.E R5, desc[UR4][R4.64] ;  /* 0x0000000404057981 */ /* 0x002ea2000c1e1900 */
[----:B---3--:R-:W-:-:S06]  /*0100*/  IMAD.WIDE R2, R9, 0x4, R2 ;  /* 0x0000000409027825 */ /* 0x008fcc00078e0202 */
[----:B------:R-:W3:Y:S01]  /*0110*/  LDG.E R2, desc[UR4][R2.64] ;  /* 0x0000000402027981 */ /* 0x000ee2000c1e1900 */
[----:B0-----:R-:W-:-:S04]  /*0120*/  IMAD.WIDE R6, R9, 0x4, R6 ;  /* 0x0000000409067825 */ /* 0x001fc800078e0206 */
[----:B--2---:R-:W-:Y:S01]  /*0130*/  FADD R11, -R5, 1 ;  /* 0x3f800000050b7421 */ /* 0x004fe20000000100 */
[----:B---3--:R-:W-:-:S04]  /*0140*/  FADD R0, R2, -R5 ;  /* 0x8000000502007221 */ /* 0x008fc80000000000 */
[----:B------:R-:W-:-:S04]  /*0150*/  FMUL R0, R0, R11 ;  /* 0x0000000b00007220 */ /* 0x000fc80000400000 */
[----:B------:R-:W-:-:S05]  /*0160*/  FMUL R9, R5, R0 ;  /* 0x0000000005097220 */ /* 0x000fca0000400000 */
[----:B------:R-:W-:Y:S01]  /*0170*/  STG.E desc[UR4][R6.64], R9 ;  /* 0x0000000906007986 */ /* 0x000fe2000c101904 */
[----:B------:R-:W-:Y:S05]  /*0180*/  EXIT ;  /* 0x000000000000794d */ /* 0x000fea0003800000 */
.L_x_8:
        /* <DEDUP_REMOVED lines=15> */
.L_x_30:


//--------------------- .text._Z9InputDataPfS_i   --------------------------
	.section	.text._Z9InputDataPfS_i,"ax",@progbits
	.align	128
        .global         _Z9InputDataPfS_i
        .type           _Z9InputDataPfS_i,@function
        .size           _Z9InputDataPfS_i,(.L_x_31 - _Z9InputDataPfS_i)
        .other          _Z9InputDataPfS_i,@"STO_CUDA_ENTRY STV_DEFAULT"
_Z9InputDataPfS_i:
.text._Z9InputDataPfS_i:
        /* <DEDUP_REMOVED lines=8> */
[----:B------:R-:W0:Y:S01]  /*0080*/  LDC.64 R2, c[0x0][0x380] ;  /* 0x0000e000ff027b82 */ /* 0x000e220000000a00 */
[----:B------:R-:W1:Y:S07]  /*0090*/  LDCU.64 UR4, c[0x0][0x358] ;  /* 0x00006b00ff0477ac */ /* 0x000e6e0008000a00 */
[----:B------:R-:W2:Y:S01]  /*00a0*/  LDC.64 R4, c[0x0][0x388] ;  /* 0x0000e200ff047b82 */ /* 0x000ea20000000a00 */
[----:B0-----:R-:W-:-:S06]  /*00b0*/  IMAD.WIDE R2, R7, 0x4, R2 ;  /* 0x0000000407027825 */ /* 0x001fcc00078e0202 */
[----:B-1----:R-:W3:Y:S01]  /*00c0*/  LDG.E R3, desc[UR4][R2.64] ;  /* 0x0000000402037981 */ /* 0x002ee2000c1e1900 */
[----:B--2---:R-:W-:-:S05]  /*00d0*/  IMAD.WIDE R4, R7, 0x4, R4 ;  /* 0x0000000407047825 */ /* 0x004fca00078e0204 */
[----:B---3--:R-:W-:Y:S01]  /*00e0*/  STG.E desc[UR4][R4.64], R3 ;  /* 0x0000000304007986 */ /* 0x008fe2000c101904 */
[----:B------:R-:W-:Y:S05]  /*00f0*/  EXIT ;  /* 0x000000000000794d */ /* 0x000fea0003800000 */
.L_x_9:
        /* <DEDUP_REMOVED lines=16> */
.L_x_31:


//--------------------- .text._Z14WeightCreationPfi --------------------------
	.section	.text._Z14WeightCreationPfi,"ax",@progbits
	.align	128
        .global         _Z14WeightCreationPfi
        .type           _Z14WeightCreationPfi,@function
        .size           _Z14WeightCreationPfi,(.L_x_26 - _Z14WeightCreationPfi)
        .other          _Z14WeightCreationPfi,@"STO_CUDA_ENTRY STV_DEFAULT"
_Z14WeightCreationPfi:
.text._Z14WeightCreationPfi:
        /* <DEDUP_REMOVED lines=8> */
[----:B------:R-:W-:Y:S01]  /*0080*/  IMAD.MOV R0, RZ, RZ, -R2 ;  /* 0x000000ffff007224 */ /* 0x000fe200078e0a02 */
[----:B------:R-:W0:Y:S04]  /*0090*/  LDCU.64 UR4, c[0x0][0x358] ;  /* 0x00006b00ff0477ac */ /* 0x000e280008000a00 */
[----:B------:R-:W-:-:S04]  /*00a0*/  I2FP.F32.S32 R0, R0 ;  /* 0x0000000000007245 */ /* 0x000fc80000201400 */
[----:B------:R-:W-:-:S13]  /*00b0*/  FSETP.GEU.AND P0, PT, R0, -126, PT ;  /* 0xc2fc00000000780b */ /* 0x000fda0003f0e000 */
[----:B------:R-:W-:-:S04]  /*00c0*/  @!P0 FMUL R0, R0, 0.5 ;  /* 0x3f00000000008820 */ /* 0x000fc80000400000 */
[----:B------:R-:W1:Y:S02]  /*00d0*/  MUFU.EX2 R3, R0 ;  /* 0x0000000000037308 */ /* 0x000e640000000800 */
[----:B-1----:R-:W-:-:S04]  /*00e0*/  @!P0 FMUL R3, R3, R3 ;  /* 0x0000000303038220 */ /* 0x002fc80000400000 */
[----:B------:R-:W-:-:S04]  /*00f0*/  FADD R0, R3, 1 ;  /* 0x3f80000003007421 */ /* 0x000fc80000000000 */
[----:B------:R-:W-:-:S05]  /*0100*/  VIADD R3, R0, 0x1800000 ;  /* 0x0180000000037836 */ /* 0x000fca0000000000 */
[----:B------:R-:W-:-:S04]  /*0110*/  LOP3.LUT R3, R3, 0x7f800000, RZ, 0xc0, !PT ;  /* 0x7f80000003037812 */ /* 0x000fc800078ec0ff */
[----:B------:R-:W-:-:S13]  /*0120*/  ISETP.GT.U32.AND P0, PT, R3, 0x1ffffff, PT ;  /* 0x01ffffff0300780c */ /* 0x000fda0003f04070 */
[----:B0-----:R-:W-:Y:S05]  /*0130*/  @P0 BRA `(.L_x_10) ;  /* 0x0000000000100947 */ /* 0x001fea0003800000 */
[----:B------:R-:W-:-:S07]  /*0140*/  MOV R4, 0x160 ;  /* 0x0000016000047802 */ /* 0x000fce0000000f00 */
[----:B------:R-:W-:Y:S05]  /*0150*/  CALL.REL.NOINC `($__internal_0_$__cuda_sm20_rcp_rn_f32_slowpath) ;  /* 0x0000000000287944 */ /* 0x000fea0003c00000 */
[----:B------:R-:W-:Y:S01]  /*0160*/  IMAD.MOV.U32 R7, RZ, RZ, R3 ;  /* 0x000000ffff077224 */ /* 0x000fe200078e0003 */
[----:B------:R-:W-:Y:S06]  /*0170*/  BRA `(.L_x_11) ;  /* 0x0000000000107947 */ /* 0x000fec0003800000 */
.L_x_10:
[----:B------:R-:W0:Y:S02]  /*0180*/  MUFU.RCP R7, R0 ;  /* 0x0000000000077308 */ /* 0x000e240000001000 */
[----:B0-----:R-:W-:-:S04]  /*0190*/  FFMA R3, R0, R7, -1 ;  /* 0xbf80000000037423 */ /* 0x001fc80000000007 */
[----:B------:R-:W-:-:S04]  /*01a0*/  FADD.FTZ R4, -R3, -RZ ;  /* 0x800000ff03047221 */ /* 0x000fc80000010100 */
[----:B------:R-:W-:-:S07]  /*01b0*/  FFMA R7, R7, R4, R7 ;  /* 0x0000000407077223 */ /* 0x000fce0000000007 */
.L_x_11:
[----:B------:R-:W0:Y:S02]  /*01c0*/  LDC.64 R4, c[0x0][0x380] ;  /* 0x0000e000ff047b82 */ /* 0x000e240000000a00 */
[----:B0-----:R-:W-:-:S05]  /*01d0*/  IMAD.WIDE R2, R2, 0x4, R4 ;  /* 0x0000000402027825 */ /* 0x001fca00078e0204 */
[----:B------:R-:W-:Y:S01]  /*01e0*/  STG.E desc[UR4][R2.64], R7 ;  /* 0x0000000702007986 */ /* 0x000fe2000c101904 */
[----:B------:R-:W-:Y:S05]  /*01f0*/  EXIT ;  /* 0x000000000000794d */ /* 0x000fea0003800000 */
        .weak           $__internal_0_$__cuda_sm20_rcp_rn_f32_slowpath
        .type           $__internal_0_$__cuda_sm20_rcp_rn_f32_slowpath,@function
        .size           $__internal_0_$__cuda_sm20_rcp_rn_f32_slowpath,(.L_x_26 - $__internal_0_$__cuda_sm20_rcp_rn_f32_slowpath)
$__internal_0_$__cuda_sm20_rcp_rn_f32_slowpath:
[----:B------:R-:W-:-:S05]  /*0200*/  IMAD.SHL.U32 R3, R0, 0x2, RZ ;  /* 0x0000000200037824 */ /* 0x000fca00078e00ff */
[----:B------:R-:W-:-:S04]  /*0210*/  SHF.R.U32.HI R3, RZ, 0x18, R3 ;  /* 0x00000018ff037819 */ /* 0x000fc80000011603 */
[----:B------:R-:W-:-:S13]  /*0220*/  ISETP.NE.U32.AND P0, PT, R3, RZ, PT ;  /* 0x000000ff0300720c */ /* 0x000fda0003f05070 */
[----:B------:R-:W-:Y:S05]  /*0230*/  @P0 BRA `(.L_x_12) ;  /* 0x00000000002c0947 */ /* 0x000fea0003800000 */
[----:B------:R-:W-:-:S05]  /*0240*/  IMAD.SHL.U32 R3, R0, 0x2, RZ ;  /* 0x0000000200037824 */ /* 0x000fca00078e00ff */
[----:B------:R-:W-:-:S13]  /*0250*/  ISETP.NE.AND P0, PT, R3, RZ, PT ;  /* 0x000000ff0300720c */ /* 0x000fda0003f05270 */
[----:B------:R2:W3:Y:S01]  /*0260*/  @!P0 MUFU.RCP R3, R0 ;  /* 0x0000000000038308 */ /* 0x0004e20000001000 */
[----:B------:R-:W-:Y:S05]  /*0270*/  @!P0 BRA `(.L_x_13) ;  /* 0x0000000000a48947 */ /* 0x000fea0003800000 */
[----:B------:R-:W-:-:S04]  /*0280*/  FFMA R5, R0, 1.84467440737095516160e+19, RZ ;  /* 0x5f80000000057823 */ /* 0x000fc800000000ff */
[----:B--2---:R-:W3:Y:S02]  /*0290*/  MUFU.RCP R0, R5 ;  /* 0x0000000500007308 */ /* 0x004ee40000001000 */
[----:B---3--:R-:W-:-:S04]  /*02a0*/  FFMA R3, R5, R0, -1 ;  /* 0xbf80000005037423 */ /* 0x008fc80000000000 */
[----:B------:R-:W-:-:S04]  /*02b0*/  FADD.FTZ R3, -R3, -RZ ;  /* 0x800000ff03037221 */ /* 0x000fc80000010100 */
[----:B------:R-:W-:-:S04]  /*02c0*/  FFMA R0, R0, R3, R0 ;  /* 0x0000000300007223 */ /* 0x000fc80000000000 */
[----:B------:R-:W-:Y:S01]  /*02d0*/  FFMA R3, R0, 1.84467440737095516160e+19, RZ ;  /* 0x5f80000000037823 */ /* 0x000fe200000000ff */
[----:B------:R-:W-:Y:S06]  /*02e0*/  BRA `(.L_x_13) ;  /* 0x0000000000887947 */ /* 0x000fec0003800000 */
.L_x_12:
[----:B------:R-:W-:-:S05]  /*02f0*/  VIADD R5, R3, 0xffffff03 ;  /* 0xffffff0303057836 */ /* 0x000fca0000000000 */
[----:B------:R-:W-:-:S13]  /*0300*/  ISETP.GT.U32.AND P0, PT, R5, 0x1, PT ;  /* 0x000000010500780c */ /* 0x000fda0003f04070 */
[----:B------:R-:W-:Y:S05]  /*0310*/  @P0 BRA `(.L_x_14) ;  /* 0x0000000000780947 */ /* 0x000fea0003800000 */
[----:B------:R-:W-:Y:S01]  /*0320*/  LOP3.LUT R6, R0, 0x7fffff, RZ, 0xc0, !PT ;  /* 0x007fffff00067812 */ /* 0x000fe200078ec0ff */
[----:B------:R-:W-:Y:S02]  /*0330*/  HFMA2 R10, -RZ, RZ, 0, 1.78813934326171875e-07 ;  /* 0x00000003ff0a7431 */ /* 0x000fe400000001ff */
[----:B------:R-:W-:Y:S01]  /*0340*/  VIADD R3, R3, 0xffffff04 ;  /* 0xffffff0403037836 */ /* 0x000fe20000000000 */
[----:B------:R-:W-:-:S04]  /*0350*/  LOP3.LUT R6, R6, 0x3f800000, RZ, 0xfc, !PT ;  /* 0x3f80000006067812 */ /* 0x000fc800078efcff */
[----:B------:R-:W0:Y:S01]  /*0360*/  MUFU.RCP R7, R6 ;  /* 0x0000000600077308 */ /* 0x000e220000001000 */
[----:B------:R-:W-:Y:S01]  /*0370*/  SHF.L.U32 R11, R10, R5, RZ ;  /* 0x000000050a0b7219 */ /* 0x000fe200000006ff */
[----:B0-----:R-:W-:-:S04]  /*0380*/  FFMA R8, R6, R7, -1 ;  /* 0xbf80000006087423 */ /* 0x001fc80000000007 */
[----:B------:R-:W-:-:S04]  /*0390*/  FADD.FTZ R8, -R8, -RZ ;  /* 0x800000ff08087221 */ /* 0x000fc80000010100 */
[CCC-:B------:R-:W-:Y:S01]  /*03a0*/  FFMA.RM R9, R7.reuse, R8.reuse, R7.reuse ;  /* 0x0000000807097223 */ /* 0x1c0fe20000004007 */
[----:B------:R-:W-:-:S04]  /*03b0*/  FFMA.RP R8, R7, R8, R7 ;  /* 0x0000000807087223 */ /* 0x000fc80000008007 */
[C---:B------:R-:W-:Y:S02]  /*03c0*/  LOP3.LUT R7, R9.reuse, 0x7fffff, RZ, 0xc0, !PT ;  /* 0x007fffff09077812 */ /* 0x040fe400078ec0ff */
[----:B------:R-:W-:Y:S02]  /*03d0*/  FSETP.NEU.FTZ.AND P0, PT, R9, R8, PT ;  /* 0x000000080900720b */ /* 0x000fe40003f1d000 */
[----:B------:R-:W-:Y:S02]  /*03e0*/  LOP3.LUT R8, R7, 0x800000, RZ, 0xfc, !PT ;  /* 0x0080000007087812 */ /* 0x000fe400078efcff */
[----:B------:R-:W-:Y:S02]  /*03f0*/  SEL R7, RZ, 0xffffffff, !P0 ;  /* 0xffffffffff077807 */ /* 0x000fe40004000000 */
[----:B------:R-:W-:Y:S02]  /*0400*/  LOP3.LUT R6, R11, R8, RZ, 0xc0, !PT ;  /* 0x000000080b067212 */ /* 0x000fe400078ec0ff */
[----:B------:R-:W-:Y:S01]  /*0410*/  SHF.R.U32.HI R3, RZ, R3, R8 ;  /* 0x00000003ff037219 */ /* 0x000fe20000011608 */
[----:B------:R-:W-:Y:S01]  /*0420*/  IMAD.MOV R7, RZ, RZ, -R7 ;  /* 0x000000ffff077224 */ /* 0x000fe200078e0a07 */
[----:B------:R-:W-:-:S04]  /*0430*/  SHF.R.U32.HI R6, RZ, R5, R6 ;  /* 0x00000005ff067219 */ /* 0x000fc80000011606 */
[----:B------:R-:W-:Y:S02]  /*0440*/  LOP3.LUT P1, RZ, R7, R5, R8, 0xf8, !PT ;  /* 0x0000000507ff7212 */ /* 0x000fe4000782f808 */
[C---:B------:R-:W-:Y:S02]  /*0450*/  LOP3.LUT P0, RZ, R6.reuse, 0x1, RZ, 0xc0, !PT ;  /* 0x0000000106ff7812 */ /* 0x040fe4000780c0ff */
[----:B------:R-:W-:-:S04]  /*0460*/  LOP3.LUT P2, RZ, R6, 0x2, RZ, 0xc0, !PT ;  /* 0x0000000206ff7812 */ /* 0x000fc8000784c0ff */
[----:B------:R-:W-:Y:S02]  /*0470*/  PLOP3.LUT P0, PT, P0, P1, P2, 0xe0, 0x0 ;  /* 0x000000000000781c */ /* 0x000fe40000703c20 */
[----:B------:R-:W-:Y:S02]  /*0480*/  LOP3.LUT P1, RZ, R0, 0x7fffff, RZ, 0xc0, !PT ;  /* 0x007fffff00ff7812 */ /* 0x000fe4000782c0ff */
[----:B------:R-:W-:-:S05]  /*0490*/  SEL R5, RZ, 0x1, !P0 ;  /* 0x00000001ff057807 */ /* 0x000fca0004000000 */
[----:B------:R-:W-:-:S05]  /*04a0*/  IMAD.MOV R5, RZ, RZ, -R5 ;  /* 0x000000ffff057224 */ /* 0x000fca00078e0a05 */
[----:B------:R-:W-:-:S13]  /*04b0*/  ISETP.GE.AND P0, PT, R5, RZ, PT ;  /* 0x000000ff0500720c */ /* 0x000fda0003f06270 */
[----:B------:R-:W-:-:S05]  /*04c0*/  @!P0 IADD3 R3, PT, PT, R3, 0x1, RZ ;  /* 0x0000000103038810 */ /* 0x000fca0007ffe0ff */
[----:B------:R-:W-:-:S05]  /*04d0*/  @!P1 IMAD.SHL.U32 R3, R3, 0x2, RZ ;  /* 0x0000000203039824 */ /* 0x000fca00078e00ff */
[----:B------:R-:W-:Y:S01]  /*04e0*/  LOP3.LUT R3, R3, 0x80000000, R0, 0xf8, !PT ;  /* 0x8000000003037812 */ /* 0x000fe200078ef800 */
[----:B------:R-:W-:Y:S06]  /*04f0*/  BRA `(.L_x_13) ;  /* 0x0000000000047947 */ /* 0x000fec0003800000 */
.L_x_14:
[----:B------:R0:W1:Y:S02]  /*0500*/  MUFU.RCP R3, R0 ;  /* 0x0000000000037308 */ /* 0x0000640000001000 */
.L_x_13:
[----:B------:R-:W-:-:S04]  /*0510*/  IMAD.MOV.U32 R5, RZ, RZ, 0x0 ;  /* 0x00000000ff057424 */ /* 0x000fc800078e00ff */
[----:B0123--:R-:W-:Y:S05]  /*0520*/  RET.REL.NODEC R4 `(_Z14WeightCreationPfi) ;  /* 0xfffffff804b47950 */ /* 0x00ffea0003c3ffff */
.L_x_15:
        /* <DEDUP_REMOVED lines=13> */
.L_x_26:


//--------------------- .text._Z7SumfunciiiPfS_i  --------------------------
	.section	.text._Z7SumfunciiiPfS_i,"ax",@progbits
	.align	128
        .global         _Z7SumfunciiiPfS_i
        .type           _Z7SumfunciiiPfS_i,@function
        .size           _Z7SumfunciiiPfS_i,(.L_x_27 - _Z7SumfunciiiPfS_i)
        .other          _Z7SumfunciiiPfS_i,@"STO_CUDA_ENTRY STV_DEFAULT"
_Z7SumfunciiiPfS_i:
.text._Z7SumfunciiiPfS_i:
[----:B------:R-:W-:Y:S08]  /*0000*/  LDC R1, c[0x0][0x37c] ;  /* 0x0000df00ff017b82 */ /* 0x000ff00000000800 */
[----:B------:R-:W-:Y:S01]  /*0010*/  S2UR UR4, SR_CTAID.X ;  /* 0x00000000000479c3 */ /* 0x000fe20000002500 */
[----:B------:R-:W0:Y:S07]  /*0020*/  LDCU UR6, c[0x0][0x370] ;  /* 0x00006e00ff0677ac */ /* 0x000e2e0008000800 */
[----:B------:R-:W0:Y:S08]  /*0030*/  S2UR UR5, SR_CTAID.Y ;  /* 0x00000000000579c3 */ /* 0x000e300000002600 */
[----:B------:R-:W1:Y:S01]  /*0040*/  LDC R0, c[0x0][0x3a0] ;  /* 0x0000e800ff007b82 */ /* 0x000e620000000800 */
[----:B0-----:R-:W-:-:S06]  /*0050*/  UIMAD UR4, UR5, UR6, UR4 ;  /* 0x00000006050472a4 */ /* 0x001fcc000f8e0204 */
[----:B-1----:R-:W-:-:S13]  /*0060*/  ISETP.LE.U32.AND P0, PT, R0, UR4, PT ;  /* 0x0000000400007c0c */ /* 0x002fda000bf03070 */
[----:B------:R-:W-:Y:S05]  /*0070*/  @P0 EXIT ;  /* 0x000000000000094d */ /* 0x000fea0003800000 */
[----:B------:R-:W0:Y:S01]  /*0080*/  LDC R8, c[0x0][0x380] ;  /* 0x0000e000ff087b82 */ /* 0x000e220000000800 */
[----:B------:R-:W1:Y:S01]  /*0090*/  LDCU.64 UR12, c[0x0][0x358] ;  /* 0x00006b00ff0c77ac */ /* 0x000e620008000a00 */
[----:B------:R-:W-:Y:S01]  /*00a0*/  IMAD.MOV.U32 R6, RZ, RZ, RZ ;  /* 0x000000ffff067224 */ /* 0x000fe200078e00ff */
[----:B0-----:R-:W-:-:S13]  /*00b0*/  ISETP.GE.AND P0, PT, R8, 0x1, PT ;  /* 0x000000010800780c */ /* 0x001fda0003f06270 */
[----:B-1----:R-:W-:Y:S05]  /*00c0*/  @!P0 BRA `(.L_x_16) ;  /* 0x0000000800248947 */ /* 0x002fea0003800000 */
[----:B------:R-:W0:Y:S01]  /*00d0*/  LDC R7, c[0x0][0x384] ;  /* 0x0000e100ff077b82 */ /* 0x000e220000000800 */
[C---:B------:R-:W-:Y:S01]  /*00e0*/  ISETP.GE.U32.AND P0, PT, R8.reuse, 0x8, PT ;  /* 0x000000080800780c */ /* 0x040fe20003f06070 */
[----:B------:R-:W-:Y:S01]  /*00f0*/  IMAD.MOV.U32 R0, RZ, RZ, RZ ;  /* 0x000000ffff007224 */ /* 0x000fe200078e00ff */
[----:B------:R-:W-:Y:S01]  /*0100*/  LOP3.LUT R26, R8, 0x7, RZ, 0xc0, !PT ;  /* 0x00000007081a7812 */ /* 0x000fe200078ec0ff */
[----:B------:R-:W-:-:S03]  /*0110*/  IMAD.MOV.U32 R6, RZ, RZ, RZ ;  /* 0x000000ffff067224 */ /* 0x000fc600078e00ff */
[----:B------:R-:W-:Y:S01]  /*0120*/  ISETP.NE.AND P1, PT, R26, RZ, PT ;  /* 0x000000ff1a00720c */ /* 0x000fe20003f25270 */
[----:B0-----:R-:W-:-:S06]  /*0130*/  IMAD R7, R8, UR4, R7 ;  /* 0x0000000408077c24 */ /* 0x001fcc000f8e0207 */
[----:B------:R-:W-:Y:S06]  /*0140*/  @!P0 BRA `(.L_x_17) ;  /* 0x0000000000f88947 */ /* 0x000fec0003800000 */
[----:B------:R-:W0:Y:S01]  /*0150*/  LDCU.128 UR8, c[0x0][0x390] ;  /* 0x00007200ff0877ac */ /* 0x000e220008000c00 */
[----:B------:R-:W-:Y:S01]  /*0160*/  LOP3.LUT R0, R8, 0x7ffffff8, RZ, 0xc0, !PT ;  /* 0x7ffffff808007812 */ /* 0x000fe200078ec0ff */
[----:B------:R-:W-:Y:S02]  /*0170*/  HFMA2 R6, -RZ, RZ, 0, 0 ;  /* 0x00000000ff067431 */ /* 0x000fe400000001ff */
[----:B------:R-:W-:Y:S01]  /*0180*/  IMAD.MOV.U32 R9, RZ, RZ, R7 ;  /* 0x000000ffff097224 */ /* 0x000fe200078e0007 */
[----:B------:R-:W1:Y:S01]  /*0190*/  LDCU UR14, c[0x0][0x388] ;  /* 0x00007100ff0e77ac */ /* 0x000e620008000800 */
[----:B------:R-:W-:Y:S01]  /*01a0*/  IMAD.MOV R11, RZ, RZ, -R0 ;  /* 0x000000ffff0b7224 */ /* 0x000fe200078e0a00 */
[----:B0-----:R-:W-:Y:S02]  /*01b0*/  UIADD3 UR7, UP0, UPT, UR8, 0x10, URZ ;  /* 0x0000001008077890 */ /* 0x001fe4000ff1e0ff */
[----:B------:R-:W-:Y:S01]  /*01c0*/  UIADD3 UR5, UP1, UPT, UR10, 0x10, URZ ;  /* 0x000000100a057890 */ /* 0x000fe2000ff3e0ff */
[----:B-1----:R-:W-:Y:S01]  /*01d0*/  IMAD.U32 R10, RZ, RZ, UR14 ;  /* 0x0000000eff0a7e24 */ /* 0x002fe2000f8e00ff */
[----:B------:R-:W-:-:S02]  /*01e0*/  UIADD3.X UR8, UPT, UPT, URZ, UR9, URZ, UP0, !UPT ;  /* 0x00000009ff087290 */ /* 0x000fc400087fe4ff */
[----:B------:R-:W-:-:S12]  /*01f0*/  UIADD3.X UR6, UPT, UPT, URZ, UR11, URZ, UP1, !UPT ;  /* 0x0000000bff067290 */ /* 0x000fd80008ffe4ff */
.L_x_18:
[----:B------:R-:W-:Y:S01]  /*0200*/  MOV R4, UR7 ;  /* 0x0000000700047c02 */ /* 0x000fe20008000f00 */
[----:B------:R-:W-:Y:S01]  /*0210*/  IMAD.U32 R5, RZ, RZ, UR8 ;  /* 0x00000008ff057e24 */ /* 0x000fe2000f8e00ff */
[----:B------:R-:W-:Y:S01]  /*0220*/  MOV R3, UR6 ;  /* 0x0000000600037c02 */ /* 0x000fe20008000f00 */
[----:B------:R-:W-:Y:S02]  /*0230*/  IMAD.U32 R2, RZ, RZ, UR5 ;  /* 0x00000005ff027e24 */ /* 0x000fe4000f8e00ff */
[----:B------:R-:W-:-:S04]  /*0240*/  IMAD.WIDE R4, R9, 0x4, R4 ;  /* 0x0000000409047825 */ /* 0x000fc800078e0204 */
[C---:B------:R-:W-:Y:S01]  /*0250*/  IMAD.WIDE R2, R10.reuse, 0x4, R2 ;  /* 0x000000040a027825 */ /* 0x040fe200078e0202 */
[----:B------:R-:W2:Y:S04]  /*0260*/  LDG.E R27, desc[UR12][R4.64+-0x10] ;  /* 0xfffff00c041b7981 */ /* 0x000ea8000c1e1900 */
[----:B------:R-:W2:Y:S04]  /*0270*/  LDG.E R28, desc[UR12][R2.64+-0x10] ;  /* 0xfffff00c021c7981 */ /* 0x000ea8000c1e1900 */
[----:B------:R-:W3:Y:S04]  /*0280*/  LDG.E R22, desc[UR12][R4.64+-0xc] ;  /* 0xfffff40c04167981 */ /* 0x000ee8000c1e1900 */
[----:B------:R-:W3:Y:S04]  /*0290*/  LDG.E R23, desc[UR12][R2.64+-0xc] ;  /* 0xfffff40c02177981 */ /* 0x000ee8000c1e1900 */
[----:B------:R-:W4:Y:S04]  /*02a0*/  LDG.E R20, desc[UR12][R4.64+-0x8] ;  /* 0xfffff80c04147981 */ /* 0x000f28000c1e1900 */
[----:B------:R-:W4:Y:S04]  /*02b0*/  LDG.E R21, desc[UR12][R2.64+-0x8] ;  /* 0xfffff80c02157981 */ /* 0x000f28000c1e1900 */
[----:B------:R-:W5:Y:S04]  /*02c0*/  LDG.E R18, desc[UR12][R4.64+-0x4] ;  /* 0xfffffc0c04127981 */ /* 0x000f68000c1e1900 */
[----:B------:R-:W5:Y:S04]  /*02d0*/  LDG.E R19, desc[UR12][R2.64+-0x4] ;  /* 0xfffffc0c02137981 */ /* 0x000f68000c1e1900 */
[----:B------:R-:W5:Y:S04]  /*02e0*/  LDG.E R16, desc[UR12][R4.64] ;  /* 0x0000000c04107981 */ /* 0x000f68000c1e1900 */
[----:B------:R-:W5:Y:S04]  /*02f0*/  LDG.E R17, desc[UR12][R2.64] ;  /* 0x0000000c02117981 */ /* 0x000f68000c1e1900 */
[----:B------:R-:W5:Y:S04]  /*0300*/  LDG.E R14, desc[UR12][R4.64+0x4] ;  /* 0x0000040c040e7981 */ /* 0x000f68000c1e1900 */
[----:B------:R-:W5:Y:S04]  /*0310*/  LDG.E R15, desc[UR12][R2.64+0x4] ;  /* 0x0000040c020f7981 */ /* 0x000f68000c1e1900 */
[----:B------:R-:W5:Y:S04]  /*0320*/  LDG.E R12, desc[UR12][R4.64+0x8] ;  /* 0x0000080c040c7981 */ /* 0x000f68000c1e1900 */
[----:B0-----:R-:W5:Y:S04]  /*0330*/  LDG.E R13, desc[UR12][R2.64+0x8] ;  /* 0x0000080c020d7981 */ /* 0x001f68000c1e1900 */
[----:B------:R0:W5:Y:S04]  /*0340*/  LDG.E R24, desc[UR12][R4.64+0xc] ;  /* 0x00000c0c04187981 */ /* 0x000168000c1e1900 */
[----:B-1----:R1:W5:Y:S01]  /*0350*/  LDG.E R25, desc[UR12][R2.64+0xc] ;  /* 0x00000c0c02197981 */ /* 0x002362000c1e1900 */
[----:B------:R-:W-:Y:S01]  /*0360*/  I2FP.F32.S32 R6, R6 ;  /* 0x0000000600067245 */ /* 0x000fe20000201400 */
[----:B------:R-:W-:Y:S01]  /*0370*/  VIADD R11, R11, 0x8 ;  /* 0x000000080b0b7836 */ /* 0x000fe20000000000 */
[----:B------:R-:W-:Y:S01]  /*0380*/  IADD3 R10, PT, PT, R10, 0x8, RZ ;  /* 0x000000080a0a7810 */ /* 0x000fe20007ffe0ff */
[----:B------:R-:W-:-:S03]  /*0390*/  VIADD R9, R9, 0x8 ;  /* 0x0000000809097836 */ /* 0x000fc60000000000 */
[----:B------:R-:W-:Y:S01]  /*03a0*/  ISETP.NE.AND P0, PT, R11, RZ, PT ;  /* 0x000000ff0b00720c */ /* 0x000fe20003f05270 */
[----:B--2---:R-:W-:-:S06]  /*03b0*/  FFMA R6, R27, R28, R6 ;  /* 0x0000001c1b067223 */ /* 0x004fcc0000000006 */
[----:B------:R-:W2:Y:S02]  /*03c0*/  F2I.TRUNC.NTZ R6, R6 ;  /* 0x0000000600067305 */ /* 0x000ea4000020f100 */
[----:B--2---:R-:W-:-:S05]  /*03d0*/  I2FP.F32.S32 R27, R6 ;  /* 0x00000006001b7245 */ /* 0x004fca0000201400 */
[----:B---3--:R-:W-:-:S06]  /*03e0*/  FFMA R22, R22, R23, R27 ;  /* 0x0000001716167223 */ /* 0x008fcc000000001b */
[----:B------:R-:W2:Y:S02]  /*03f0*/  F2I.TRUNC.NTZ R22, R22 ;  /* 0x0000001600167305 */ /* 0x000ea4000020f100 */
[----:B--2---:R-:W-:-:S05]  /*0400*/  I2FP.F32.S32 R23, R22 ;  /* 0x0000001600177245 */ /* 0x004fca0000201400 */
[----:B----4-:R-:W-:-:S06]  /*0410*/  FFMA R20, R20, R21, R23 ;  /* 0x0000001514147223 */ /* 0x010fcc0000000017 */
[----:B------:R-:W0:Y:S02]  /*0420*/  F2I.TRUNC.NTZ R20, R20 ;  /* 0x0000001400147305 */ /* 0x000e24000020f100 */
[----:B0-----:R-:W-:-:S05]  /*0430*/  I2FP.F32.S32 R5, R20 ;  /* 0x0000001400057245 */ /* 0x001fca0000201400 */
[----:B-----5:R-:W-:-:S06]  /*0440*/  FFMA R5, R18, R19, R5 ;  /* 0x0000001312057223 */ /* 0x020fcc0000000005 */
[----:B------:R-:W1:Y:S02]  /*0450*/  F2I.TRUNC.NTZ R5, R5 ;  /* 0x0000000500057305 */ /* 0x000e64000020f100 */
[----:B-1----:R-:W-:-:S05]  /*0460*/  I2FP.F32.S32 R3, R5 ;  /* 0x0000000500037245 */ /* 0x002fca0000201400 */
[----:B------:R-:W-:-:S06]  /*0470*/  FFMA R3, R16, R17, R3 ;  /* 0x0000001110037223 */ /* 0x000fcc0000000003 */
[----:B------:R-:W0:Y:S02]  /*0480*/  F2I.TRUNC.NTZ R3, R3 ;  /* 0x0000000300037305 */ /* 0x000e24000020f100 */
[----:B0-----:R-:W-:-:S05]  /*0490*/  I2FP.F32.S32 R17, R3 ;  /* 0x0000000300117245 */ /* 0x001fca0000201400 */
[----:B------:R-:W-:-:S06]  /*04a0*/  FFMA R14, R14, R15, R17 ;  /* 0x0000000f0e0e7223 */ /* 0x000fcc0000000011 */
[----:B------:R-:W0:Y:S02]  /*04b0*/  F2I.TRUNC.NTZ R14, R14 ;  /* 0x0000000e000e7305 */ /* 0x000e24000020f100 */
[----:B0-----:R-:W-:-:S05]  /*04c0*/  I2FP.F32.S32 R15, R14 ;  /* 0x0000000e000f7245 */ /* 0x001fca0000201400 */
[----:B------:R-:W-:-:S06]  /*04d0*/  FFMA R12, R12, R13, R15 ;  /* 0x0000000d0c0c7223 */ /* 0x000fcc000000000f */
[----:B------:R-:W0:Y:S02]  /*04e0*/  F2I.TRUNC.NTZ R12, R12 ;  /* 0x0000000c000c7305 */ /* 0x000e24000020f100 */
[----:B0-----:R-:W-:-:S05]  /*04f0*/  I2FP.F32.S32 R13, R12 ;  /* 0x0000000c000d7245 */ /* 0x001fca0000201400 */
[----:B------:R-:W-:-:S04]  /*0500*/  FFMA R13, R24, R25, R13 ;  /* 0x00000019180d7223 */ /* 0x000fc8000000000d */
[----:B------:R0:W1:Y:S01]  /*0510*/  F2I.TRUNC.NTZ R6, R13 ;  /* 0x0000000d00067305 */ /* 0x000062000020f100 */
[----:B------:R-:W-:Y:S05]  /*0520*/  @P0 BRA `(.L_x_18) ;  /* 0xfffffffc00340947 */ /* 0x000fea000383ffff */
.L_x_17:
[----:B------:R-:W-:Y:S05]  /*0530*/  @!P1 BRA `(.L_x_16) ;  /* 0x0000000400089947 */ /* 0x000fea0003800000 */
[----:B------:R-:W-:Y:S02]  /*0540*/  ISETP.GE.U32.AND P0, PT, R26, 0x4, PT ;  /* 0x000000041a00780c */ /* 0x000fe40003f06070 */
[----:B------:R-:W-:-:S04]  /*0550*/  LOP3.LUT R15, R8, 0x3, RZ, 0xc0, !PT ;  /* 0x00000003080f7812 */ /* 0x000fc800078ec0ff */
[----:B------:R-:W-:-:S07]  /*0560*/  ISETP.NE.AND P1, PT, R15, RZ, PT ;  /* 0x000000ff0f00720c */ /* 0x000fce0003f25270 */
[----:B------:R-:W-:Y:S06]  /*0570*/  @!P0 BRA `(.L_x_19) ;  /* 0x0000000000708947 */ /* 0x000fec0003800000 */
[----:B------:R-:W2:Y:S01]  /*0580*/  LDC R11, c[0x0][0x388] ;  /* 0x0000e200ff0b7b82 */ /* 0x000ea20000000800 */
[----:B------:R-:W-:-:S07]  /*0590*/  IMAD.IADD R9, R7, 0x1, R0 ;  /* 0x0000000107097824 */ /* 0x000fce00078e0200 */
[----:B------:R-:W3:Y:S08]  /*05a0*/  LDC.64 R2, c[0x0][0x390] ;  /* 0x0000e400ff027b82 */ /* 0x000ef00000000a00 */
[----:B------:R-:W4:Y:S01]  /*05b0*/  LDC.64 R4, c[0x0][0x398] ;  /* 0x0000e600ff047b82 */ /* 0x000f220000000a00 */
[----:B--2---:R-:W-:Y:S02]  /*05c0*/  IMAD.IADD R11, R0, 0x1, R11 ;  /* 0x00000001000b7824 */ /* 0x004fe400078e020b */
[----:B---3--:R-:W-:-:S05]  /*05d0*/  IMAD.WIDE R2, R9, 0x4, R2 ;  /* 0x0000000409027825 */ /* 0x008fca00078e0202 */
[----:B------:R-:W2:Y:S01]  /*05e0*/  LDG.E R9, desc[UR12][R2.64] ;  /* 0x0000000c02097981 */ /* 0x000ea2000c1e1900 */
[----:B----4-:R-:W-:-:S03]  /*05f0*/  IMAD.WIDE R4, R11, 0x4, R4 ;  /* 0x000000040b047825 */ /* 0x010fc600078e0204 */
[----:B0-----:R-:W3:Y:S04]  /*0600*/  LDG.E R13, desc[UR12][R2.64+0x8] ;  /* 0x0000080c020d7981 */ /* 0x001ee8000c1e1900 */
[----:B------:R-:W2:Y:S04]  /*0610*/  LDG.E R10, desc[UR12][R4.64] ;  /* 0x0000000c040a7981 */ /* 0x000ea8000c1e1900 */
[----:B------:R-:W4:Y:S04]  /*0620*/  LDG.E R11, desc[UR12][R2.64+0x4] ;  /* 0x0000040c020b7981 */ /* 0x000f28000c1e1900 */
[----:B------:R-:W4:Y:S04]  /*0630*/  LDG.E R12, desc[UR12][R4.64+0x4] ;  /* 0x0000040c040c7981 */ /* 0x000f28000c1e1900 */
[----:B------:R-:W3:Y:S04]  /*0640*/  LDG.E R14, desc[UR12][R4.64+0x8] ;  /* 0x0000080c040e7981 */ /* 0x000ee8000c1e1900 */
[----:B------:R0:W5:Y:S04]  /*0650*/  LDG.E R17, desc[UR12][R2.64+0xc] ;  /* 0x00000c0c02117981 */ /* 0x000168000c1e1900 */
[----:B------:R-:W5:Y:S01]  /*0660*/  LDG.E R16, desc[UR12][R4.64+0xc] ;  /* 0x00000c0c04107981 */ /* 0x000f62000c1e1900 */
[----:B-1----:R-:W-:-:S02]  /*0670*/  I2FP.F32.S32 R6, R6 ;  /* 0x0000000600067245 */ /* 0x002fc40000201400 */
[----:B------:R-:W-:-:S03]  /*0680*/  IADD3 R0, PT, PT, R0, 0x4, RZ ;  /* 0x0000000400007810 */ /* 0x000fc60007ffe0ff */
[----:B--2---:R-:W-:-:S06]  /*0690*/  FFMA R9, R9, R10, R6 ;  /* 0x0000000a09097223 */ /* 0x004fcc0000000006 */
[----:B------:R-:W1:Y:S02]  /*06a0*/  F2I.TRUNC.NTZ R9, R9 ;  /* 0x0000000900097305 */ /* 0x000e64000020f100 */
[----:B-1----:R-:W-:-:S05]  /*06b0*/  I2FP.F32.S32 R6, R9 ;  /* 0x0000000900067245 */ /* 0x002fca0000201400 */
[----:B----4-:R-:W-:-:S06]  /*06c0*/  FFMA R11, R11, R12, R6 ;  /* 0x0000000c0b0b7223 */ /* 0x010fcc0000000006 */
[----:B------:R-:W1:Y:S02]  /*06d0*/  F2I.TRUNC.NTZ R11, R11 ;  /* 0x0000000b000b7305 */ /* 0x000e64000020f100 */
[----:B-1----:R-:W-:-:S05]  /*06e0*/  I2FP.F32.S32 R6, R11 ;  /* 0x0000000b00067245 */ /* 0x002fca0000201400 */
[----:B---3--:R-:W-:-:S06]  /*06f0*/  FFMA R13, R13, R14, R6 ;  /* 0x0000000e0d0d7223 */ /* 0x008fcc0000000006 */
[----:B------:R-:W0:Y:S02]  /*0700*/  F2I.TRUNC.NTZ R13, R13 ;  /* 0x0000000d000d7305 */ /* 0x000e24000020f100 */
[----:B0-----:R-:W-:-:S05]  /*0710*/  I2FP.F32.S32 R2, R13 ;  /* 0x0000000d00027245 */ /* 0x001fca0000201400 */
[----:B-----5:R-:W-:-:S04]  /*0720*/  FFMA R2, R17, R16, R2 ;  /* 0x0000001011027223 */ /* 0x020fc80000000002 */
[----:B------:R2:W3:Y:S03]  /*0730*/  F2I.TRUNC.NTZ R6, R2 ;  /* 0x0000000200067305 */ /* 0x0004e6000020f100 */
.L_x_19:
[----:B------:R-:W-:Y:S05]  /*0740*/  @!P1 BRA `(.L_x_16) ;  /* 0x0000000000849947 */ /* 0x000fea0003800000 */
[----:B------:R-:W-:Y:S01]  /*0750*/  ISETP.NE.AND P0, PT, R15, 0x1, PT ;  /* 0x000000010f00780c */ /* 0x000fe20003f05270 */
[----:B--2---:R-:W2:Y:S01]  /*0760*/  LDC.64 R2, c[0x0][0x390] ;  /* 0x0000e400ff027b82 */ /* 0x004ea20000000a00 */
[----:B------:R-:W-:-:S07]  /*0770*/  LOP3.LUT R8, R8, 0x1, RZ, 0xc0, !PT ;  /* 0x0000000108087812 */ /* 0x000fce00078ec0ff */
[----:B------:R-:W0:Y:S04]  /*0780*/  LDC.64 R4, c[0x0][0x398] ;  /* 0x0000e600ff047b82 */ /* 0x000e280000000a00 */
[----:B------:R-:W-:-:S04]  /*0790*/  @P0 IMAD.IADD R11, R7, 0x1, R0 ;  /* 0x00000001070b0824 */ /* 0x000fc800078e0200 */
[----:B------:R-:W4:Y:S01]  /*07a0*/  @P0 LDC R9, c[0x0][0x388] ;  /* 0x0000e200ff090b82 */ /* 0x000f220000000800 */
[----:B--2---:R-:W-:Y:S01]  /*07b0*/  @P0 IMAD.WIDE R10, R11, 0x4, R2 ;  /* 0x000000040b0a0825 */ /* 0x004fe200078e0202 */
[----:B------:R-:W-:-:S06]  /*07c0*/  ISETP.NE.U32.AND P1, PT, R8, 0x1, PT ;  /* 0x000000010800780c */ /* 0x000fcc0003f25070 */
[----:B------:R-:W2:Y:S01]  /*07d0*/  LDC.64 R2, c[0x0][0x398] ;  /* 0x0000e600ff027b82 */ /* 0x000ea20000000a00 */
[----:B------:R-:W5:Y:S04]  /*07e0*/  @P0 LDG.E R15, desc[UR12][R10.64] ;  /* 0x0000000c0a0f0981 */ /* 0x000f68000c1e1900 */
[----:B------:R-:W5:Y:S01]  /*07f0*/  @P0 LDG.E R17, desc[UR12][R10.64+0x4] ;  /* 0x0000040c0a110981 */ /* 0x000f62000c1e1900 */
[----:B----4-:R-:W-:-:S04]  /*0800*/  @P0 IMAD.IADD R9, R0, 0x1, R9 ;  /* 0x0000000100090824 */ /* 0x010fc800078e0209 */
[----:B0-----:R-:W-:Y:S02]  /*0810*/  @P0 IMAD.WIDE R12, R9, 0x4, R4 ;  /* 0x00000004090c0825 */ /* 0x001fe400078e0204 */
[----:B------:R-:W0:Y:S03]  /*0820*/  @!P1 LDC R9, c[0x0][0x388] ;  /* 0x0000e200ff099b82 */ /* 0x000e260000000800 */
[----:B------:R-:W5:Y:S04]  /*0830*/  @P0 LDG.E R14, desc[UR12][R12.64] ;  /* 0x0000000c0c0e0981 */ /* 0x000f68000c1e1900 */
[----:B------:R-:W4:Y:S01]  /*0840*/  @P0 LDG.E R8, desc[UR12][R12.64+0x4] ;  /* 0x0000040c0c080981 */ /* 0x000f22000c1e1900 */
[----:B------:R-:W1:Y:S01]  /*0850*/  LDC.64 R4, c[0x0][0x390] ;  /* 0x0000e400ff047b82 */ /* 0x000e620000000a00 */
[----:B------:R-:W-:-:S05]  /*0860*/  @P0 IADD3 R0, PT, PT, R0, 0x2, RZ ;  /* 0x0000000200000810 */ /* 0x000fca0007ffe0ff */
[----:B------:R-:W-:Y:S02]  /*0870*/  @!P1 IMAD.IADD R7, R7, 0x1, R0 ;  /* 0x0000000107079824 */ /* 0x000fe400078e0200 */
[----:B0-----:R-:W-:-:S04]  /*0880*/  @!P1 IMAD.IADD R9, R0, 0x1, R9 ;  /* 0x0000000100099824 */ /* 0x001fc800078e0209 */
[----:B--2---:R-:W-:-:S04]  /*0890*/  @!P1 IMAD.WIDE R2, R9, 0x4, R2 ;  /* 0x0000000409029825 */ /* 0x004fc800078e0202 */
[----:B-1----:R-:W-:Y:S02]  /*08a0*/  @!P1 IMAD.WIDE R4, R7, 0x4, R4 ;  /* 0x0000000407049825 */ /* 0x002fe400078e0204 */
[----:B------:R-:W2:Y:S04]  /*08b0*/  @!P1 LDG.E R3, desc[UR12][R2.64] ;  /* 0x0000000c02039981 */ /* 0x000ea8000c1e1900 */
[----:B------:R-:W2:Y:S01]  /*08c0*/  @!P1 LDG.E R4, desc[UR12][R4.64] ;  /* 0x0000000c04049981 */ /* 0x000ea2000c1e1900 */
[----:B---3--:R-:W-:-:S05]  /*08d0*/  @P0 I2FP.F32.S32 R0, R6 ;  /* 0x0000000600000245 */ /* 0x008fca0000201400 */
[----:B-----5:R-:W-:-:S06]  /*08e0*/  @P0 FFMA R14, R15, R14, R0 ;  /* 0x0000000e0f0e0223 */ /* 0x020fcc0000000000 */
[----:B------:R-:W0:Y:S02]  /*08f0*/  @P0 F2I.TRUNC.NTZ R14, R14 ;  /* 0x0000000e000e0305 */ /* 0x000e24000020f100 */
[----:B0-----:R-:W-:-:S05]  /*0900*/  @P0 I2FP.F32.S32 R0, R14 ;  /* 0x0000000e00000245 */ /* 0x001fca0000201400 */
[----:B----4-:R-:W-:-:S04]  /*0910*/  @P0 FFMA R8, R17, R8, R0 ;  /* 0x0000000811080223 */ /* 0x010fc80000000000 */
[----:B------:R-:W0:Y:S02]  /*0920*/  @P0 F2I.TRUNC.NTZ R6, R8 ;  /* 0x0000000800060305 */ /* 0x000e24000020f100 */
[----:B0-----:R-:W-:-:S05]  /*0930*/  @!P1 I2FP.F32.S32 R7, R6 ;  /* 0x0000000600079245 */ /* 0x001fca0000201400 */
[----:B--2---:R-:W-:-:S04]  /*0940*/  @!P1 FFMA R0, R4, R3, R7 ;  /* 0x0000000304009223 */ /* 0x004fc80000000007 */
[----:B------:R4:W0:Y:S03]  /*0950*/  @!P1 F2I.TRUNC.NTZ R6, R0 ;  /* 0x0000000000069305 */ /* 0x000826000020f100 */
.L_x_16:
[----:B01-34-:R-:W-:-:S04]  /*0960*/  IADD3 R0, PT, PT, -R6, RZ, RZ ;  /* 0x000000ff06007210 */ /* 0x01bfc80007ffe1ff */
[----:B------:R-:W-:-:S04]  /*0970*/  I2FP.F32.S32 R0, R0 ;  /* 0x0000000000007245 */ /* 0x000fc80000201400 */
[----:B------:R-:W-:-:S13]  /*0980*/  FSETP.GEU.AND P0, PT, R0, -126, PT ;  /* 0xc2fc00000000780b */ /* 0x000fda0003f0e000 */
[----:B------:R-:W-:-:S04]  /*0990*/  @!P0 FMUL R0, R0, 0.5 ;  /* 0x3f00000000008820 */ /* 0x000fc80000400000 */
[----:B--2---:R-:W0:Y:S02]  /*09a0*/  MUFU.EX2 R2, R0 ;  /* 0x0000000000027308 */ /* 0x004e240000000800 */
[----:B0-----:R-:W-:-:S04]  /*09b0*/  @!P0 FMUL R2, R2, R2 ;  /* 0x0000000202028220 */ /* 0x001fc80000400000 */
[----:B------:R-:W-:-:S04]  /*09c0*/  FADD R4, R2, 1 ;  /* 0x3f80000002047421 */ /* 0x000fc80000000000 */
[----:B------:R-:W-:-:S05]  /*09d0*/  VIADD R2, R4, 0x1800000 ;  /* 0x0180000004027836 */ /* 0x000fca0000000000 */
[----:B------:R-:W-:-:S04]  /*09e0*/  LOP3.LUT R2, R2, 0x7f800000, RZ, 0xc0, !PT ;  /* 0x7f80000002027812 */ /* 0x000fc800078ec0ff */
[----:B------:R-:W-:-:S13]  /*09f0*/  ISETP.GT.U32.AND P0, PT, R2, 0x1ffffff, PT ;  /* 0x01ffffff0200780c */ /* 0x000fda0003f04070 */
[----:B------:R-:W-:Y:S05]  /*0a00*/  @P0 BRA `(.L_x_20) ;  /* 0x00000000000c0947 */ /* 0x000fea0003800000 */
[----:B------:R-:W-:-:S07]  /*0a10*/  MOV R2, 0xa30 ;  /* 0x00000a3000027802 */ /* 0x000fce0000000f00 */
[----:B------:R-:W-:Y:S05]  /*0a20*/  CALL.REL.NOINC `($__internal_1_$__cuda_sm20_rcp_rn_f32_slowpath) ;  /* 0x0000000000307944 */ /* 0x000fea0003c00000 */
[----:B------:R-:W-:Y:S05]  /*0a30*/  BRA `(.L_x_21) ;  /* 0x0000000000107947 */ /* 0x000fea0003800000 */
.L_x_20:
[----:B------:R-:W0:Y:S02]  /*0a40*/  MUFU.RCP R5, R4 ;  /* 0x0000000400057308 */ /* 0x000e240000001000 */
[----:B0-----:R-:W-:-:S04]  /*0a50*/  FFMA R0, R4, R5, -1 ;  /* 0xbf80000004007423 */ /* 0x001fc80000000005 */
[----:B------:R-:W-:-:S04]  /*0a60*/  FADD.FTZ R0, -R0, -RZ ;  /* 0x800000ff00007221 */ /* 0x000fc80000010100 */
[----:B------:R-:W-:-:S07]  /*0a70*/  FFMA R5, R5, R0, R5 ;  /* 0x0000000005057223 */ /* 0x000fce0000000005 */
.L_x_21:
[----:B------:R-:W0:Y:S08]  /*0a80*/  LDC R7, c[0x0][0x380] ;  /* 0x0000e000ff077b82 */ /* 0x000e300000000800 */
[----:B------:R-:W0:Y:S08]  /*0a90*/  LDC R0, c[0x0][0x388] ;  /* 0x0000e200ff007b82 */ /* 0x000e300000000800 */
[----:B------:R-:W1:Y:S01]  /*0aa0*/  LDC.64 R2, c[0x0][0x398] ;  /* 0x0000e600ff027b82 */ /* 0x000e620000000a00 */
[----:B0-----:R-:W-:-:S05]  /*0ab0*/  IADD3 R7, PT, PT, R0, UR4, R7 ;  /* 0x0000000400077c10 */ /* 0x001fca000fffe007 */
[----:B-1----:R-:W-:-:S05]  /*0ac0*/  IMAD.WIDE.U32 R2, R7, 0x4, R2 ;  /* 0x0000000407027825 */ /* 0x002fca00078e0002 */
[----:B------:R-:W-:Y:S01]  /*0ad0*/  STG.E desc[UR12][R2.64], R5 ;  /* 0x0000000502007986 */ /* 0x000fe2000c10190c */
[----:B------:R-:W-:Y:S05]  /*0ae0*/  EXIT ;  /* 0x000000000000794d */ /* 0x000fea0003800000 */
        .weak           $__internal_1_$__cuda_sm20_rcp_rn_f32_slowpath
        .type           $__internal_1_$__cuda_sm20_rcp_rn_f32_slowpath,@function
        .size           $__internal_1_$__cuda_sm20_rcp_rn_f32_slowpath,(.L_x_27 - $__internal_1_$__cuda_sm20_rcp_rn_f32_slowpath)
$__internal_1_$__cuda_sm20_rcp_rn_f32_slowpath:
[----:B------:R-:W-:-:S05]  /*0af0*/  IMAD.SHL.U32 R0, R4, 0x2, RZ ;  /* 0x0000000204007824 */ /* 0x000fca00078e00ff */
[----:B------:R-:W-:Y:S02]  /*0b00*/  SHF.R.U32.HI R8, RZ, 0x18, R0 ;  /* 0x00000018ff087819 */ /* 0x000fe40000011600 */
[----:B------:R-:W-:Y:S02]  /*0b10*/  MOV R0, R4 ;  /* 0x0000000400007202 */ /* 0x000fe40000000f00 */
[----:B------:R-:W-:-:S13]  /*0b20*/  ISETP.NE.U32.AND P0, PT, R8, RZ, PT ;  /* 0x000000ff0800720c */ /* 0x000fda0003f05070 */
[----:B------:R-:W-:Y:S05]  /*0b30*/  @P0 BRA `(.L_x_22) ;  /* 0x00000000002c0947 */ /* 0x000fea0003800000 */
[----:B------:R-:W-:-:S05]  /*0b40*/  IMAD.SHL.U32 R3, R0, 0x2, RZ ;  /* 0x0000000200037824 */ /* 0x000fca00078e00ff */
[----:B------:R-:W-:-:S13]  /*0b50*/  ISETP.NE.AND P0, PT, R3, RZ, PT ;  /* 0x000000ff0300720c */ /* 0x000fda0003f05270 */
[----:B------:R2:W3:Y:S01]  /*0b60*/  @!P0 MUFU.RCP R3, R0 ;  /* 0x0000000000038308 */ /* 0x0004e20000001000 */
[----:B------:R-:W-:Y:S05]  /*0b70*/  @!P0 BRA `(.L_x_23) ;  /* 0x0000000000a48947 */ /* 0x000fea0003800000 */
[----:B------:R-:W-:-:S04]  /*0b80*/  FFMA R4, R0, 1.84467440737095516160e+19, RZ ;  /* 0x5f80000000047823 */ /* 0x000fc800000000ff */
[----:B---3--:R-:W2:Y:S02]  /*0b90*/  MUFU.RCP R3, R4 ;  /* 0x0000000400037308 */ /* 0x008ea40000001000 */
[----:B--2---:R-:W-:-:S04]  /*0ba0*/  FFMA R0, R4, R3, -1 ;  /* 0xbf80000004007423 */ /* 0x004fc80000000003 */
[----:B------:R-:W-:-:S04]  /*0bb0*/  FADD.FTZ R0, -R0, -RZ ;  /* 0x800000ff00007221 */ /* 0x000fc80000010100 */
[----:B------:R-:W-:-:S04]  /*0bc0*/  FFMA R0, R3, R0, R3 ;  /* 0x0000000003007223 */ /* 0x000fc80000000003 */
[----:B------:R-:W-:Y:S01]  /*0bd0*/  FFMA R3, R0, 1.84467440737095516160e+19, RZ ;  /* 0x5f80000000037823 */ /* 0x000fe200000000ff */
[----:B------:R-:W-:Y:S06]  /*0be0*/  BRA `(.L_x_23) ;  /* 0x0000000000887947 */ /* 0x000fec0003800000 */
.L_x_22:
[----:B------:R-:W-:-:S05]  /*0bf0*/  VIADD R10, R8, 0xffffff03 ;  /* 0xffffff03080a7836 */ /* 0x000fca0000000000 */
[----:B------:R-:W-:-:S13]  /*0c00*/  ISETP.GT.U32.AND P0, PT, R10, 0x1, PT ;  /* 0x000000010a00780c */ /* 0x000fda0003f04070 */
[----:B------:R-:W-:Y:S05]  /*0c10*/  @P0 BRA `(.L_x_24) ;  /* 0x0000000000780947 */ /* 0x000fea0003800000 */
[----:B------:R-:W-:Y:S01]  /*0c20*/  LOP3.LUT R3, R0, 0x7fffff, RZ, 0xc0, !PT ;  /* 0x007fffff00037812 */ /* 0x000fe200078ec0ff */
[----:B------:R-:W-:-:S03]  /*0c30*/  HFMA2 R7, -RZ, RZ, 0, 1.78813934326171875e-07 ;  /* 0x00000003ff077431 */ /* 0x000fc600000001ff */
        /* <DEDUP_REMOVED lines=11> */
[----:B------:R-:W-:-:S03]  /*0cf0*/  LOP3.LUT R7, R7, R4, RZ, 0xc0, !PT ;  /* 0x0000000407077212 */ /* 0x000fc600078ec0ff */
        /* <DEDUP_REMOVED lines=9> */
[----:B------:R-:W-:Y:S02]  /*0d90*/  ISETP.GE.AND P0, PT, R3, RZ, PT ;  /* 0x000000ff0300720c */ /* 0x000fe40003f06270 */
[----:B------:R-:W-:-:S04]  /*0da0*/  IADD3 R3, PT, PT, R8, -0xfc, RZ ;  /* 0xffffff0408037810 */ /* 0x000fc80007ffe0ff */
[----:B------:R-:W-:-:S07]  /*0db0*/  SHF.R.U32.HI R3, RZ, R3, R4 ;  /* 0x00000003ff037219 */ /* 0x000fce0000011604 */
[----:B------:R-:W-:-:S04]  /*0dc0*/  @!P0 VIADD R3, R3, 0x1 ;  /* 0x0000000103038836 */ /* 0x000fc80000000000 */
[----:B------:R-:W-:-:S05]  /*0dd0*/  @!P1 IMAD.SHL.U32 R3, R3, 0x2, RZ ;  /* 0x0000000203039824 */ /* 0x000fca00078e00ff */
[----:B------:R-:W-:Y:S01]  /*0de0*/  LOP3.LUT R3, R3, 0x80000000, R0, 0xf8, !PT ;  /* 0x8000000003037812 */ /* 0x000fe200078ef800 */
[----:B------:R-:W-:Y:S06]  /*0df0*/  BRA `(.L_x_23) ;  /* 0x0000000000047947 */ /* 0x000fec0003800000 */
.L_x_24:
[----:B------:R0:W1:Y:S02]  /*0e00*/  MUFU.RCP R3, R0 ;  /* 0x0000000000037308 */ /* 0x0000640000001000 */
.L_x_23:
[----:B-1-3--:R-:W-:Y:S01]  /*0e10*/  MOV R5, R3 ;  /* 0x0000000300057202 */ /* 0x00afe20000000f00 */
[----:B------:R-:W-:-:S04]  /*0e20*/  IMAD.MOV.U32 R3, RZ, RZ, 0x0 ;  /* 0x00000000ff037424 */ /* 0x000fc800078e00ff */
[----:B0-2---:R-:W-:Y:S05]  /*0e30*/  RET.REL.NODEC R2 `(_Z7SumfunciiiPfS_i) ;  /* 0xfffffff002707950 */ /* 0x005fea0003c3ffff */
.L_x_25:
        /* <DEDUP_REMOVED lines=12> */
.L_x_27:


//--------------------- .nv.shared.reserved.0     --------------------------
	.section	.nv.shared.reserved.0,"aw",@nobits
	.weak		__nv_reservedSMEM_offset_0_alias
	.size		__nv_reservedSMEM_offset_0_alias, 0, 64
	.other		__nv_reservedSMEM_offset_0_alias,@"STO_CUDA_RESERVED_SHARED STV_DEFAULT"
__nv_reservedSMEM_offset_0_alias:
	.zero		0
	.zero		64


//--------------------- .nv.constant0._Z6DeltaNiPfS_iiiS_ --------------------------
	.section	.nv.constant0._Z6DeltaNiPfS_iiiS_,"a",@progbits
	.sectionflags	@""
	.align	4
.nv.constant0._Z6DeltaNiPfS_iiiS_:
	.zero		944


//--------------------- .nv.constant0._Z6DeltawiPfiS_S_iiS_ --------------------------
	.section	.nv.constant0._Z6DeltawiPfiS_S_iiS_,"a",@progbits
	.sectionflags	@""
	.align	4
.nv.constant0._Z6DeltawiPfiS_S_iiS_:
	.zero		952


//--------------------- .nv.constant0._Z5DeltaPfS_S_S_ii --------------------------
	.section	.nv.constant0._Z5DeltaPfS_S_S_ii,"a",@progbits
	.sectionflags	@""
	.align	4
.nv.constant0._Z5DeltaPfS_S_S_ii:
	.zero		936


//--------------------- .nv.constant0._Z9InputDataPfS_i --------------------------
	.section	.nv.constant0._Z9InputDataPfS_i,"a",@progbits
	.sectionflags	@""
	.align	4
.nv.constant0._Z9InputDataPfS_i:
	.zero		916


//--------------------- .nv.constant0._Z14WeightCreationPfi --------------------------
	.section	.nv.constant0._Z14WeightCreationPfi,"a",@progbits
	.sectionflags	@""
	.align	4
.nv.constant0._Z14WeightCreationPfi:
	.zero		908


//--------------------- .nv.constant0._Z7SumfunciiiPfS_i --------------------------
	.section	.nv.constant0._Z7SumfunciiiPfS_i,"a",@progbits
	.sectionflags	@""
	.align	4
.nv.constant0._Z7SumfunciiiPfS_i:
	.zero		932


//--------------------- SYMBOLS --------------------------

	.type		.nv.reservedSmem.offset0,@object
	.size		.nv.reservedSmem.offset0,0x4
